def gluon_tcgen05(
    a_ptr,
    b_ptr,
    c_ptr,
    M,
    N,
    K,
    stride_am,
    stride_bk,
    stride_cm,
    BLOCK_M: gl.constexpr,
    BLOCK_N: gl.constexpr,
    BLOCK_K: gl.constexpr,
    DTYPE: gl.constexpr,
    A_LAYOUT: gl.constexpr,
    B_LAYOUT: gl.constexpr,
    C_LAYOUT: gl.constexpr,
    B_SHAPE: gl.constexpr,
    TMEM_LAYOUT: gl.constexpr,
    TMEM_REG: gl.constexpr,
    TRANS_B: gl.constexpr,
    NUM_BUFFERS: gl.constexpr,
):
    a_desc = tma.make_tensor_descriptor(
        a_ptr, [M, K], [stride_am, 1], [BLOCK_M, BLOCK_K], A_LAYOUT
    )
    b_desc = tma.make_tensor_descriptor(
        b_ptr,
        [N, K] if TRANS_B else [K, N],
        [stride_bk, 1],
        B_SHAPE,
        B_LAYOUT,
    )
    c_desc = tma.make_tensor_descriptor(
        c_ptr, [M, N], [stride_cm, 1], [BLOCK_M, BLOCK_N], C_LAYOUT
    )

    a_bufs = gl.allocate_shared_memory(
        DTYPE, [NUM_BUFFERS, BLOCK_M, BLOCK_K], A_LAYOUT
    )
    b_bufs = gl.allocate_shared_memory(DTYPE, [NUM_BUFFERS] + B_SHAPE, B_LAYOUT)

    pid_m = gl.program_id(0)
    pid_n = gl.program_id(1)
    off_m = pid_m * BLOCK_M
    off_n = pid_n * BLOCK_N

    tma_bars = gl.allocate_shared_memory(
        gl.int64, [NUM_BUFFERS, 1], mbarrier.MBarrierLayout()
    )
    mma_bars = gl.allocate_shared_memory(
        gl.int64, [NUM_BUFFERS, 1], mbarrier.MBarrierLayout()
    )
    for i in gl.static_range(NUM_BUFFERS):
        mbarrier.init(tma_bars.index(i), count=1)
        mbarrier.init(mma_bars.index(i), count=1)

    acc_tmem = allocate_tensor_memory(gl.float32, [BLOCK_M, BLOCK_N], TMEM_LAYOUT)
    idx = 0
    phase = 0
    use_acc = False
    for k in range(0, K, BLOCK_K):
        a = a_bufs.index(idx)
        b = b_bufs.index(idx)
        tma_bar = tma_bars.index(idx)
        mma_bar = mma_bars.index(idx)
        mbarrier.expect(
            tma_bar, a_desc.block_type.nbytes + b_desc.block_type.nbytes
        )
        tma.async_copy_global_to_shared(a_desc, [off_m, k], tma_bar, a)
        tma.async_copy_global_to_shared(
            b_desc, [off_n, k] if TRANS_B else [k, off_n], tma_bar, b
        )
        mbarrier.wait(tma_bar, phase=phase)

        if TRANS_B:
            b = b.permute((1, 0))
        tcgen05_mma(a, b, acc_tmem, use_acc=use_acc)
        tcgen05_commit(mma_bar)
        mbarrier.wait(mma_bar, phase=phase)
        use_acc = True

        idx += 1
        if idx == NUM_BUFFERS:
            idx = 0
            phase ^= 1

    for i in gl.static_range(NUM_BUFFERS):
        mbarrier.invalidate(tma_bars.index(i))
        mbarrier.invalidate(mma_bars.index(i))

    acc = acc_tmem.load(TMEM_REG)
    c_smem = gl.allocate_shared_memory(DTYPE, [BLOCK_M, BLOCK_N], C_LAYOUT)
    c_smem.store(acc.to(DTYPE))
    fence_async_shared()
    tma.async_copy_shared_to_global(c_desc, [off_m, off_n], c_smem)
    tma.store_wait(pendings=0)

# config = {"BLOCK_K": 64, "BLOCK_M": 64, "BLOCK_N": 256, "arch": "sm_100", "dtype": "fp16", "num_buffers": 1, "num_warps": 4, "trans_b": 1}
# arch = sm_100


// ===== COMPILED SASS (sm_100a) =====

	.target	sm_100a

	.elftype	@"ET_EXEC"


//--------------------- .note.nv.tkinfo           --------------------------
	.section	.note.nv.tkinfo,"",@"SHT_NOTE"
	.sectionflags	@"SHF_NOTE_NV_TKINFO"
	.tkinfo
        /*0018*/ 	.word	0x00000081
        /*0030*/ 	.string	""
        /*0030*/ 	.string	"ptxas-blackwell"
        /*0030*/ 	.string	"Cuda compilation tools, release 12.9, V12.9.86"
        /*0030*/ 	.string	"Build cuda_12.9.r12.9/compiler.36037853_0"
        /*0030*/ 	.string	"-v  -suppress-debug-info  -lineinfo  -arch sm_100a "



//--------------------- .note.nv.cuver            --------------------------
	.section	.note.nv.cuver,"",@"SHT_NOTE"
	.sectionflags	@"SHF_NOTE_NV_CUVER"
        /*0018*/ 	.short	0x0001
        /*001a*/ 	.short	0x0064
        /*001c*/ 	.short	0x0001
        /*001e*/ 	.short	0x0000
        /*0020*/ 	.short	0x0001
        /*0022*/ 	.short	0x0000


//--------------------- .nv.info                  --------------------------
	.section	.nv.info,"",@"SHT_CUDA_INFO"
	.align	4


	//----- nvinfo : EIATTR_REGCOUNT
	.align		4
        /*0000*/ 	.byte	0x04, 0x2f
        /*0002*/ 	.short	(.L_4 - .L_3)
	.align		4
.L_3:
        /*0004*/ 	.word	index@(gluon_tcgen05)
        /*0008*/ 	.word	0x00000088


	//----- nvinfo : EIATTR_FRAME_SIZE
	.align		4
.L_4:
        /*000c*/ 	.byte	0x04, 0x11
        /*000e*/ 	.short	(.L_6 - .L_5)
	.align		4
.L_5:
        /*0010*/ 	.word	index@($__internal_2_$__cuda_sm10x_tcgen05_guardrail_trap_unallocated_columns_being_dealloced)
        /*0014*/ 	.word	0x00000000


	//----- nvinfo : EIATTR_FRAME_SIZE
	.align		4
.L_6:
        /*0018*/ 	.byte	0x04, 0x11
        /*001a*/ 	.short	(.L_8 - .L_7)
	.align		4
.L_7:
        /*001c*/ 	.word	index@($__internal_1_$__cuda_sm10x_tcgen05_guardrail_trap_phase_invalid_during_alloc)
        /*0020*/ 	.word	0x00000000


	//----- nvinfo : EIATTR_FRAME_SIZE
	.align		4
.L_8:
        /*0024*/ 	.byte	0x04, 0x11
        /*0026*/ 	.short	(.L_10 - .L_9)
	.align		4
.L_9:
        /*0028*/ 	.word	index@($__internal_0_$__cuda_sm10x_tcgen05_guardrail_trap_col_being_dealloced_not_returned_by_alloc)
        /*002c*/ 	.word	0x00000000


	//----- nvinfo : EIATTR_FRAME_SIZE
	.align		4
.L_10:
        /*0030*/ 	.byte	0x04, 0x11
        /*0032*/ 	.short	(.L_12 - .L_11)
	.align		4
.L_11:
        /*0034*/ 	.word	index@(gluon_tcgen05)
        /*0038*/ 	.word	0x00000000


	//----- nvinfo : EIATTR_MIN_STACK_SIZE
	.align		4
.L_12:
        /*003c*/ 	.byte	0x04, 0x12
        /*003e*/ 	.short	(.L_14 - .L_13)
	.align		4
.L_13:
        /*0040*/ 	.word	index@(gluon_tcgen05)
        /*0044*/ 	.word	0x00000000
.L_14:


//--------------------- .nv.info.gluon_tcgen05    --------------------------
	.section	.nv.info.gluon_tcgen05,"",@"SHT_CUDA_INFO"
	.sectionflags	@""
	.align	4


	//----- nvinfo : EIATTR_CUDA_API_VERSION
	.align		4
        /*0000*/ 	.byte	0x04, 0x37
        /*0002*/ 	.short	(.L_16 - .L_15)
.L_15:
        /*0004*/ 	.word	0x00000081


	//----- nvinfo : EIATTR_KPARAM_INFO
	.align		4
.L_16:
        /*0008*/ 	.byte	0x04, 0x17
        /*000a*/ 	.short	(.L_18 - .L_17)
.L_17:
        /*000c*/ 	.word	0x00000000
        /*0010*/ 	.short	0x000a
        /*0012*/ 	.short	0x0048
        /*0014*/ 	.byte	0x00, 0xf4, 0x21, 0x00


	//----- nvinfo : EIATTR_KPARAM_INFO
	.align		4
.L_18:
        /*0018*/ 	.byte	0x04, 0x17
        /*001a*/ 	.short	(.L_20 - .L_19)
.L_19:
        /*001c*/ 	.word	0x00000000
        /*0020*/ 	.short	0x0009
        /*0022*/ 	.short	0x0040
        /*0024*/ 	.byte	0x00, 0xf4, 0x21, 0x00


	//----- nvinfo : EIATTR_KPARAM_INFO
	.align		4
.L_20:
        /*0028*/ 	.byte	0x04, 0x17
        /*002a*/ 	.short	(.L_22 - .L_21)
.L_21:
        /*002c*/ 	.word	0x00000000
        /*0030*/ 	.short	0x0008
        /*0032*/ 	.short	0x0038
        /*0034*/ 	.byte	0x00, 0xf0, 0x21, 0x00


	//----- nvinfo : EIATTR_KPARAM_INFO
	.align		4
.L_22:
        /*0038*/ 	.byte	0x04, 0x17
        /*003a*/ 	.short	(.L_24 - .L_23)
.L_23:
        /*003c*/ 	.word	0x00000000
        /*0040*/ 	.short	0x0007
        /*0042*/ 	.short	0x0030
        /*0044*/ 	.byte	0x00, 0xf0, 0x21, 0x00


	//----- nvinfo : EIATTR_KPARAM_INFO
	.align		4
.L_24:
        /*0048*/ 	.byte	0x04, 0x17
        /*004a*/ 	.short	(.L_26 - .L_25)
.L_25:
        /*004c*/ 	.word	0x00000000
        /*0050*/ 	.short	0x0006
        /*0052*/ 	.short	0x0028
        /*0054*/ 	.byte	0x00, 0xf0, 0x21, 0x00


	//----- nvinfo : EIATTR_KPARAM_INFO
	.align		4
.L_26:
        /*0058*/ 	.byte	0x04, 0x17
        /*005a*/ 	.short	(.L_28 - .L_27)
.L_27:
        /*005c*/ 	.word	0x00000000
        /*0060*/ 	.short	0x0005
        /*0062*/ 	.short	0x0020
        /*0064*/ 	.byte	0x00, 0xf0, 0x11, 0x00


	//----- nvinfo : EIATTR_KPARAM_INFO
	.align		4
.L_28:
        /*0068*/ 	.byte	0x04, 0x17
        /*006a*/ 	.short	(.L_30 - .L_29)
.L_29:
        /*006c*/ 	.word	0x00000000
        /*0070*/ 	.short	0x0004
        /*0072*/ 	.short	0x001c
        /*0074*/ 	.byte	0x00, 0xf0, 0x11, 0x00


	//----- nvinfo : EIATTR_KPARAM_INFO
	.align		4
.L_30:
        /*0078*/ 	.byte	0x04, 0x17
        /*007a*/ 	.short	(.L_32 - .L_31)
.L_31:
        /*007c*/ 	.word	0x00000000
        /*0080*/ 	.short	0x0003
        /*0082*/ 	.short	0x0018
        /*0084*/ 	.byte	0x00, 0xf0, 0x11, 0x00


	//----- nvinfo : EIATTR_KPARAM_INFO
	.align		4
.L_32:
        /*0088*/ 	.byte	0x04, 0x17
        /*008a*/ 	.short	(.L_34 - .L_33)
.L_33:
        /*008c*/ 	.word	0x00000000
        /*0090*/ 	.short	0x0002
        /*0092*/ 	.short	0x0010
        /*0094*/ 	.byte	0x00, 0xf4, 0x21, 0x00


	//----- nvinfo : EIATTR_KPARAM_INFO
	.align		4
.L_34:
        /*0098*/ 	.byte	0x04, 0x17
        /*009a*/ 	.short	(.L_36 - .L_35)
.L_35:
        /*009c*/ 	.word	0x00000000
        /*00a0*/ 	.short	0x0001
        /*00a2*/ 	.short	0x0008
        /*00a4*/ 	.byte	0x00, 0xf4, 0x21, 0x00


	//----- nvinfo : EIATTR_KPARAM_INFO
	.align		4
.L_36:
        /*00a8*/ 	.byte	0x04, 0x17
        /*00aa*/ 	.short	(.L_38 - .L_37)
.L_37:
        /*00ac*/ 	.word	0x00000000
        /*00b0*/ 	.short	0x0000
        /*00b2*/ 	.short	0x0000
        /*00b4*/ 	.byte	0x00, 0xf4, 0x21, 0x00


	//----- nvinfo : EIATTR_AT_ENTRY_FRAGMENTS
	.align		4
.L_38:
        /*00b8*/ 	.byte	0x04, 0x4f
        /*00ba*/ 	.short	(.L_40 - .L_39)


	//   ....[0]....
.L_39:
        /*00bc*/ 	.word	0x00000004


	//----- nvinfo : EIATTR_RESERVED_SMEM_USED
	.align		4
.L_40:
        /*00c0*/ 	.byte	0x01, 0x41
	.zero		2


	//----- nvinfo : EIATTR_SPARSE_MMA_MASK
	.align		4
        /*00c4*/ 	.byte	0x03, 0x50
        /*00c6*/ 	.short	0x0000


	//----- nvinfo : EIATTR_TCGEN05_1CTA_USED
	.align		4
        /*00c8*/ 	.byte	0x01, 0x51
	.zero		2


	//----- nvinfo : EIATTR_MAXREG_COUNT
	.align		4
        /*00cc*/ 	.byte	0x03, 0x1b
        /*00ce*/ 	.short	0x00ff


	//----- nvinfo : EIATTR_NUM_BARRIERS
	.align		4
        /*00d0*/ 	.byte	0x02, 0x4c
        /*00d2*/ 	.byte	0x01
	.zero		1


	//----- nvinfo : EIATTR_INT_WARP_WIDE_INSTR_OFFSETS
	.align		4
        /*00d4*/ 	.byte	0x04, 0x31
        /*00d6*/ 	.short	(.L_42 - .L_41)


	//   ....[0]....
.L_41:
        /*00d8*/ 	.word	0x00001760


	//   ....[1]....
        /*00dc*/ 	.word	0x00001780


	//   ....[2]....
        /*00e0*/ 	.word	0x00001800


	//   ....[3]....
        /*00e4*/ 	.word	0x00001910


	//   ....[4]....
        /*00e8*/ 	.word	0x00001920


	//   ....[5]....
        /*00ec*/ 	.word	0x00001990


	//   ....[6]....
        /*00f0*/ 	.word	0x000019a0


	//   ....[7]....
        /*00f4*/ 	.word	0x00001c20


	//   ....[8]....
        /*00f8*/ 	.word	0x00001c30


	//   ....[9]....
        /*00fc*/ 	.word	0x00001d50


	//   ....[10]....
        /*0100*/ 	.word	0x00001d60


	//   ....[11]....
        /*0104*/ 	.word	0x00001da0


	//   ....[12]....
        /*0108*/ 	.word	0x00001de0


	//   ....[13]....
        /*010c*/ 	.word	0x00001f80


	//   ....[14]....
        /*0110*/ 	.word	0x00001f90


	//   ....[15]....
        /*0114*/ 	.word	0x00002930


	//   ....[16]....
        /*0118*/ 	.word	0x00002980


	//----- nvinfo : EIATTR_COOP_GROUP_MASK_REGIDS
	.align		4
.L_42:
        /*011c*/ 	.byte	0x04, 0x29
        /*011e*/ 	.short	(.L_44 - .L_43)


	//   ....[0]....
.L_43:
        /*0120*/ 	.word	0xffffffff


	//   ....[1]....
        /*0124*/ 	.word	0xffffffff


	//   ....[2]....
        /*0128*/ 	.word	0xffffffff


	//   ....[3]....
        /*012c*/ 	.word	0xffffffff


	//   ....[4]....
        /*0130*/ 	.word	0xffffffff


	//   ....[5]....
        /*0134*/ 	.word	0xffffffff


	//   ....[6]....
        /*0138*/ 	.word	0xffffffff


	//   ....[7]....
        /*013c*/ 	.word	0xffffffff


	//   ....[8]....
        /*0140*/ 	.word	0xffffffff


	//   ....[9]....
        /*0144*/ 	.word	0xffffffff


	//----- nvinfo : EIATTR_COOP_GROUP_INSTR_OFFSETS
	.align		4
.L_44:
        /*0148*/ 	.byte	0x04, 0x28
        /*014a*/ 	.short	(.L_46 - .L_45)


	//   ....[0]....
.L_45:
        /*014c*/ 	.word	0x00000050


	//   ....[1]....
        /*0150*/ 	.word	0x00000310


	//   ....[2]....
        /*0154*/ 	.word	0x00000500


	//   ....[3]....
        /*0158*/ 	.word	0x000009a0


	//   ....[4]....
        /*015c*/ 	.word	0x00000ae0


	//   ....[5]....
        /*0160*/ 	.word	0x00000fe0


	//   ....[6]....
        /*0164*/ 	.word	0x00001120


	//   ....[7]....
        /*0168*/ 	.word	0x00001610


	//   ....[8]....
        /*016c*/ 	.word	0x000027c0


	//   ....[9]....
        /*0170*/ 	.word	0x00002a30


	//----- nvinfo : EIATTR_VRC_CTA_INIT_COUNT
	.align		4
.L_46:
        /*0174*/ 	.byte	0x02, 0x4a
        /*0176*/ 	.byte	0x80
	.zero		1


	//----- nvinfo : EIATTR_MBARRIER_INSTR_OFFSETS
	.align		4
        /*0178*/ 	.byte	0x04, 0x39
        /*017a*/ 	.short	(.L_48 - .L_47)


	//   ....[0]....
.L_47:
        /*017c*/ 	.word	0x00001820
        /*0180*/ 	.word	0x000000ff
        /*0184*/ 	.word	0x0000a000
        /*0188*/ 	.short	0x0100
        /*018a*/ 	.byte	0x08
	.zero		1


	//   ....[1]....
        /*018c*/ 	.word	0x00001830
        /*0190*/ 	.word	0x000000ff
        /*0194*/ 	.word	0x0000a010
        /*0198*/ 	.short	0x0100
        /*019a*/ 	.byte	0x08
	.zero		1


	//   ....[2]....
        /*019c*/ 	.word	0x00001ae0
        /*01a0*/ 	.word	0x000000ff
        /*01a4*/ 	.word	0x0000a000
        /*01a8*/ 	.short	0x010a
        /*01aa*/ 	.byte	0x08
	.zero		1


	//   ....[3]....
        /*01ac*/ 	.word	0x00001c80
        /*01b0*/ 	.word	0x000000ff
        /*01b4*/ 	.word	0x0000a010
        /*01b8*/ 	.short	0x010a
        /*01ba*/ 	.byte	0x08
	.zero		1


	//   ....[4]....
        /*01bc*/ 	.word	0x00001e60
        /*01c0*/ 	.word	0x000000ff
        /*01c4*/ 	.word	0x0000a000
        /*01c8*/ 	.short	0x010a
        /*01ca*/ 	.byte	0x08
	.zero		1


	//   ....[5]....
        /*01cc*/ 	.word	0x00001fd0
        /*01d0*/ 	.word	0x000000ff
        /*01d4*/ 	.word	0x0000a010
        /*01d8*/ 	.short	0x010a
        /*01da*/ 	.byte	0x08
	.zero		1


	//   ....[6]....
        /*01dc*/ 	.word	0x00002060
        /*01e0*/ 	.word	0x000000ff
        /*01e4*/ 	.word	0x0000a000
        /*01e8*/ 	.short	0x0108
        /*01ea*/ 	.byte	0x08
	.zero		1


	//   ....[7]....
        /*01ec*/ 	.word	0x00002070
        /*01f0*/ 	.word	0x000000ff
        /*01f4*/ 	.word	0x0000a010
        /*01f8*/ 	.short	0x0108
        /*01fa*/ 	.byte	0x08
	.zero		1


	//   ....[8]....
        /*01fc*/ 	.word	0x00002a50
        /*0200*/ 	.word	0x000000ff
        /*0204*/ 	.word	0x0000a000
        /*0208*/ 	.short	0x010a
        /*020a*/ 	.byte	0x08
	.zero		1


	//   ....[9]....
        /*020c*/ 	.word	0x00002a80
        /*0210*/ 	.word	0x000000ff
        /*0214*/ 	.word	0x0000a010
        /*0218*/ 	.short	0x010a
        /*021a*/ 	.byte	0x08
	.zero		1


	//   ....[10]....
        /*021c*/ 	.word	0x00002ab0
        /*0220*/ 	.word	0x000000ff
        /*0224*/ 	.word	0x0000a000
        /*0228*/ 	.short	0x010a
        /*022a*/ 	.byte	0x08
	.zero		1


	//   ....[11]....
        /*022c*/ 	.word	0x00002ae0
        /*0230*/ 	.word	0x000000ff
        /*0234*/ 	.word	0x0000a010
        /*0238*/ 	.short	0x010a
        /*023a*/ 	.byte	0x08
	.zero		1


	//----- nvinfo : EIATTR_NUM_MBARRIERS
	.align		4
.L_48:
        /*023c*/ 	.byte	0x03, 0x38
        /*023e*/ 	.short	0x0002


	//----- nvinfo : EIATTR_EXIT_INSTR_OFFSETS
	.align		4
        /*0240*/ 	.byte	0x04, 0x1c
        /*0242*/ 	.short	(.L_50 - .L_49)


	//   ....[0]....
.L_49:
        /*0244*/ 	.word	0x00002a40


	//----- nvinfo : EIATTR_REQNTID
	.align		4
.L_50:
        /*0248*/ 	.byte	0x04, 0x10
        /*024a*/ 	.short	(.L_52 - .L_51)
.L_51:
        /*024c*/ 	.word	0x00000080
        /*0250*/ 	.word	0x00000001
        /*0254*/ 	.word	0x00000001


	//----- nvinfo : EIATTR_CRS_STACK_SIZE
	.align		4
.L_52:
        /*0258*/ 	.byte	0x04, 0x1e
        /*025a*/ 	.short	(.L_54 - .L_53)
.L_53:
        /*025c*/ 	.word	0x00000000


	//----- nvinfo : EIATTR_CBANK_PARAM_SIZE
	.align		4
.L_54:
        /*0260*/ 	.byte	0x03, 0x19
        /*0262*/ 	.short	0x0050


	//----- nvinfo : EIATTR_PARAM_CBANK
	.align		4
        /*0264*/ 	.byte	0x04, 0x0a
        /*0266*/ 	.short	(.L_56 - .L_55)
	.align		4
.L_55:
        /*0268*/ 	.word	index@(.nv.constant0.gluon_tcgen05)
        /*026c*/ 	.short	0x0380
        /*026e*/ 	.short	0x0050


	//----- nvinfo : EIATTR_SW_WAR
	.align		4
.L_56:
        /*0270*/ 	.byte	0x04, 0x36
        /*0272*/ 	.short	(.L_58 - .L_57)
.L_57:
        /*0274*/ 	.word	0x00000008
.L_58:


//--------------------- .nv.compat                --------------------------
	.section	.nv.compat,"",@"SHT_CUDA_COMPAT_INFO"
	.align	4
        /*0000*/ 	.byte	0x02, 0x02, 0x02, 0x00, 0x02, 0x05, 0x05, 0x00, 0x02, 0x03, 0x03, 0x00, 0x02, 0x06, 0x01, 0x00


//--------------------- .nv.callgraph             --------------------------
	.section	.nv.callgraph,"",@"SHT_CUDA_CALLGRAPH"
	.align	4
	.sectionentsize	8
	.align		4
        /*0000*/ 	.word	0x00000000
	.align		4
        /*0004*/ 	.word	0xffffffff
	.align		4
        /*0008*/ 	.word	0x00000000
	.align		4
        /*000c*/ 	.word	0xfffffffe
	.align		4
        /*0010*/ 	.word	0x00000000
	.align		4
        /*0014*/ 	.word	0xfffffffd
	.align		4
        /*0018*/ 	.word	0x00000000
	.align		4
        /*001c*/ 	.word	0xfffffffc


//--------------------- .text.gluon_tcgen05       --------------------------
	.section	.text.gluon_tcgen05,"ax",@progbits
	.align	128
        .global         gluon_tcgen05
        .type           gluon_tcgen05,@function
        .size           gluon_tcgen05,(.L_x_73 - gluon_tcgen05)
        .other          gluon_tcgen05,@"STO_CUDA_ENTRY STV_DEFAULT"
gluon_tcgen05:
.text.gluon_tcgen05:
[----:B------:R-:W1:Y:S01]  /*0000*/  LDC R1, c[0x0][0x37c] ;  /* 0x0000df00ff017b82 */ /* 0x000e620000000800 */
[----:B------:R-:W2:Y:S02]  /*0010*/  S2R R0, SR_TID.X ;  /* 0x0000000000007919 */ /* 0x000ea40000002100 */
[----:B--2---:R-:W-:-:S13]  /*0020*/  ISETP.GE.U32.AND P2, PT, R0, 0x20, PT ;  /* 0x000000200000780c */ /* 0x004fda0003f46070 */
[----:B------:R-:W-:Y:S05]  /*0030*/  @P2 BRA `(.L_x_0) ;  /* 0x0000000000b82947 */ /* 0x000fea0003800000 */
[----:B------:R-:W2:Y:S01]  /*0040*/  S2UR UR6, SR_CgaCtaId ;  /* 0x00000000000679c3 */ /* 0x000ea20000008800 */
[----:B------:R-:W-:Y:S01]  /*0050*/  NOP ;  /* 0x0000000000007918 */ /* 0x000fe20000000000 */
[----:B------:R-:W-:Y:S02]  /*0060*/  UMOV UR4, 0x40 ;  /* 0x0000004000047882 */ /* 0x000fe40000000000 */
[----:B--2---:R-:W-:-:S09]  /*0070*/  ULEA UR4, UR6, UR4, 0x18 ;  /* 0x0000000406047291 */ /* 0x004fd2000f8ec0ff */
[----:B------:R-:W2:Y:S01]  /*0080*/  LDS.U8 R2, [UR4] ;  /* 0x00000004ff027984 */ /* 0x000ea20008000000 */
[----:B------:R-:W-:Y:S02]  /*0090*/  UMOV UR4, 0x400 ;  /* 0x0000040000047882 */ /* 0x000fe40000000000 */
[----:B------:R-:W-:Y:S01]  /*00a0*/  ULEA UR4, UR6, UR4, 0x18 ;  /* 0x0000000406047291 */ /* 0x000fe2000f8ec0ff */
[----:B--2---:R-:W-:-:S13]  /*00b0*/  ISETP.NE.AND P0, PT, R2, RZ, PT ;  /* 0x000000ff0200720c */ /* 0x004fda0003f05270 */
[----:B------:R-:W-:Y:S05]  /*00c0*/  @P0 BRA `(.L_x_1) ;  /* 0x00000000007c0947 */ /* 0x000fea0003800000 */
[----:B------:R-:W-:-:S13]  /*00d0*/  ELECT P0, URZ, PT ;  /* 0x0000000000ff782f */ /* 0x000fda0003800000 */
[----:B------:R-:W-:Y:S05]  /*00e0*/  @!P0 BRA `(.L_x_2) ;  /* 0x0000000000848947 */ /* 0x000fea0003800000 */
[----:B------:R-:W-:Y:S01]  /*00f0*/  UMOV UR5, 0x8 ;  /* 0x0000000800057882 */ /* 0x000fe20000000000 */
[----:B------:R-:W-:Y:S02]  /*0100*/  IMAD.MOV.U32 R5, RZ, RZ, 0x1 ;  /* 0x00000001ff057424 */ /* 0x000fe400078e00ff */
[----:B------:R-:W-:Y:S02]  /*0110*/  IMAD.MOV.U32 R3, RZ, RZ, 0xff ;  /* 0x000000ffff037424 */ /* 0x000fe400078e00ff */
[----:B------:R-:W-:Y:S04]  /*0120*/  DEPBAR.LE SB2, 0x36 ;  /* 0x0000ad800000791a */ /* 0x000fe80000000000 */
[----:B------:R-:W2:Y:S02]  /*0130*/  UTCATOMSWS.FIND_AND_SET.ALIGN UP0, UR5, UR5 ;  /* 0x00000005000575e3 */ /* 0x000ea40008000800 */
[----:B--2---:R-:W-:-:S04]  /*0140*/  PLOP3.LUT P0, PT, PT, PT, UP0, 0x80, 0x8 ;  /* 0x000000000008781c */ /* 0x004fc80003f0f008 */
[----:B------:R-:W-:-:S04]  /*0150*/  SEL R2, RZ, 0xffffffff, !P0 ;  /* 0xffffffffff027807 */ /* 0x000fc80004000000 */
[----:B------:R-:W-:Y:S01]  /*0160*/  ISETP.NE.AND P0, PT, R2, RZ, PT ;  /* 0x000000ff0200720c */ /* 0x000fe20003f05270 */
[----:B------:R-:W-:-:S12]  /*0170*/  IMAD.U32 R2, RZ, RZ, UR5 ;  /* 0x00000005ff027e24 */ /* 0x000fd8000f8e00ff */
[----:B------:R-:W-:Y:S05]  /*0180*/  @P0 BRA `(.L_x_3) ;  /* 0x0000000000240947 */ /* 0x000fea0003800000 */
.L_x_4:
[----:B------:R-:W-:Y:S05]  /*0190*/  NANOSLEEP 0x64 ;  /* 0x000000640000795d */ /* 0x000fea0003800000 */
[----:B------:R-:W-:-:S05]  /*01a0*/  UMOV UR5, 0x8 ;  /* 0x0000000800057882 */ /* 0x000fca0000000000 */
[----:B------:R-:W-:Y:S04]  /*01b0*/  DEPBAR.LE SB2, 0x36 ;  /* 0x0000ad800000791a */ /* 0x000fe80000000000 */
[----:B------:R-:W2:Y:S02]  /*01c0*/  UTCATOMSWS.FIND_AND_SET.ALIGN UP0, UR5, UR5 ;  /* 0x00000005000575e3 */ /* 0x000ea40008000800 */
[----:B--2---:R-:W-:-:S04]  /*01d0*/  PLOP3.LUT P0, PT, PT, PT, UP0, 0x80, 0x8 ;  /* 0x000000000008781c */ /* 0x004fc80003f0f008 */
[----:B------:R-:W-:-:S04]  /*01e0*/  SEL R2, RZ, 0xffffffff, !P0 ;  /* 0xffffffffff027807 */ /* 0x000fc80004000000 */
[----:B------:R-:W-:Y:S01]  /*01f0*/  ISETP.NE.AND P0, PT, R2, RZ, PT ;  /* 0x000000ff0200720c */ /* 0x000fe20003f05270 */
[----:B------:R-:W-:-:S12]  /*0200*/  IMAD.U32 R2, RZ, RZ, UR5 ;  /* 0x00000005ff027e24 */ /* 0x000fd8000f8e00ff */
[----:B------:R-:W-:Y:S05]  /*0210*/  @!P0 BRA `(.L_x_4) ;  /* 0xfffffffc00dc8947 */ /* 0x000fea000383ffff */
.L_x_3:
[C---:B------:R-:W-:Y:S01]  /*0220*/  VIADD R4, R2.reuse, 0x10 ;  /* 0x0000001002047836 */ /* 0x040fe20000000000 */
[----:B------:R-:W-:Y:S01]  /*0230*/  UMOV UR5, 0x50 ;  /* 0x0000005000057882 */ /* 0x000fe20000000000 */
[----:B------:R-:W-:Y:S01]  /*0240*/  SHF.L.U32 R3, R3, R2, RZ ;  /* 0x0000000203037219 */ /* 0x000fe200000006ff */
[----:B------:R-:W-:Y:S01]  /*0250*/  ULEA UR5, UR6, UR5, 0x18 ;  /* 0x0000000506057291 */ /* 0x000fe2000f8ec0ff */
[----:B------:R-:W-:Y:S01]  /*0260*/  IMAD.SHL.U32 R2, R2, 0x20, RZ ;  /* 0x0000002002027824 */ /* 0x000fe200078e00ff */
[----:B------:R-:W-:-:S04]  /*0270*/  SHF.L.U32 R4, R5, R4, RZ ;  /* 0x0000000405047219 */ /* 0x000fc800000006ff */
[----:B------:R-:W-:-:S05]  /*0280*/  LOP3.LUT R3, R4, R3, RZ, 0xfc, !PT ;  /* 0x0000000304037212 */ /* 0x000fca00078efcff */
[----:B------:R2:W-:Y:S04]  /*0290*/  ATOMS.OR RZ, [UR5], R3 ;  /* 0x00000003ffff798c */ /* 0x0005e8000b000005 */
[----:B------:R2:W-:Y:S01]  /*02a0*/  STS [UR4], R2 ;  /* 0x00000002ff007988 */ /* 0x0005e20008000804 */
[----:B------:R-:W-:Y:S05]  /*02b0*/  BRA `(.L_x_2) ;  /* 0x0000000000107947 */ /* 0x000fea0003800000 */
.L_x_1:
[----:B------:R-:W-:Y:S01]  /*02c0*/  IMAD.MOV.U32 R3, RZ, RZ, -0x1 ;  /* 0xffffffffff037424 */ /* 0x000fe200078e00ff */
[----:B------:R-:W-:-:S04]  /*02d0*/  MOV R2, 0x300 ;  /* 0x0000030000027802 */ /* 0x000fc80000000f00 */
[----:B------:R2:W-:Y:S03]  /*02e0*/  STS [UR4], R3 ;  /* 0x00000003ff007988 */ /* 0x0005e60008000804 */
[----:B-12---:R-:W-:Y:S05]  /*02f0*/  CALL.REL.NOINC `($__internal_1_$__cuda_sm10x_tcgen05_guardrail_trap_phase_invalid_during_alloc) ;  /* 0x0000002800107944 */ /* 0x006fea0003c00000 */
.L_x_2:
[----:B------:R-:W-:Y:S05]  /*0300*/  WARPSYNC.ALL ;  /* 0x0000000000007948 */ /* 0x000fea0003800000 */
[----:B------:R-:W-:Y:S01]  /*0310*/  NOP ;  /* 0x0000000000007918 */ /* 0x000fe20000000000 */
.L_x_0:
[----:B------:R-:W3:Y:S08]  /*0320*/  S2UR UR4, SR_CgaCtaId ;  /* 0x00000000000479c3 */ /* 0x000ef00000008800 */
[----:B------:R-:W-:Y:S01]  /*0330*/  BAR.SYNC.DEFER_BLOCKING 0x0 ;  /* 0x0000000000007b1d */ /* 0x000fe20000010000 */
[----:B------:R-:W-:-:S05]  /*0340*/  LOP3.LUT R10, R0, 0x7f, RZ, 0xc0, !PT ;  /* 0x0000007f000a7812 */ /* 0x000fca00078ec0ff */
[----:B------:R-:W-:Y:S02]  /*0350*/  UMOV UR8, 0x400 ;  /* 0x0000040000087882 */ /* 0x000fe40000000000 */
[----:B------:R-:W4:Y:S08]  /*0360*/  LDC R4, c[0x0][0x398] ;  /* 0x0000e600ff047b82 */ /* 0x000f300000000800 */
[----:B------:R-:W5:Y:S01]  /*0370*/  LDC R13, c[0x0][0x3a0] ;  /* 0x0000e800ff0d7b82 */ /* 0x000f620000000800 */
[----:B---3--:R-:W-:-:S07]  /*0380*/  ULEA UR8, UR4, UR8, 0x18 ;  /* 0x0000000804087291 */ /* 0x008fce000f8ec0ff */
[----:B------:R-:W3:Y:S02]  /*0390*/  S2UR UR11, SR_CTAID.Y ;  /* 0x00000000000b79c3 */ /* 0x000ee40000002600 */
[----:B--2---:R-:W2:Y:S06]  /*03a0*/  LDS R3, [UR8] ;  /* 0x00000008ff037984 */ /* 0x004eac0008000800 */
[----:B------:R-:W-:Y:S06]  /*03b0*/  BAR.SYNC.DEFER_BLOCKING 0x0 ;  /* 0x0000000000007b1d */ /* 0x000fec0000010000 */
[----:B------:R-:W-:Y:S05]  /*03c0*/  @P2 BRA `(.L_x_5) ;  /* 0x0000000000182947 */ /* 0x000fea0003800000 */
[----:B------:R-:W-:Y:S01]  /*03d0*/  ELECT P0, URZ, PT ;  /* 0x0000000000ff782f */ /* 0x000fe20003800000 */
[----:B------:R-:W-:Y:S01]  /*03e0*/  IMAD.MOV.U32 R2, RZ, RZ, 0x1 ;  /* 0x00000001ff027424 */ /* 0x000fe200078e00ff */
[----:B------:R-:W-:Y:S01]  /*03f0*/  UMOV UR5, 0x40 ;  /* 0x0000004000057882 */ /* 0x000fe20000000000 */
[----:B------:R-:W-:Y:S01]  /*0400*/  UVIRTCOUNT.DEALLOC.SMPOOL 0x80 ;  /* 0x000000800000784c */ /* 0x000fe20000000000 */
[----:B------:R-:W-:-:S09]  /*0410*/  ULEA UR5, UR4, UR5, 0x18 ;  /* 0x0000000504057291 */ /* 0x000fd2000f8ec0ff */
[----:B------:R5:W-:Y:S03]  /*0420*/  @P0 STS.U8 [UR5], R2 ;  /* 0x00000002ff000988 */ /* 0x000be60008000005 */
.L_x_5:
[----:B------:R-:W5:Y:S01]  /*0430*/  S2UR UR4, SR_CTAID.Z ;  /* 0x00000000000479c3 */ /* 0x000f620000002700 */
[----:B------:R-:W4:Y:S01]  /*0440*/  LDCU UR5, c[0x0][0x370] ;  /* 0x00006e00ff0577ac */ /* 0x000f220008000800 */
[----:B------:R-:W-:Y:S01]  /*0450*/  ISETP.GE.U32.AND P0, PT, R10, 0x20, PT ;  /* 0x000000200a00780c */ /* 0x000fe20003f06070 */
[----:B----4-:R-:W-:Y:S01]  /*0460*/  VIADD R4, R4, 0xffffffff ;  /* 0xffffffff04047836 */ /* 0x010fe20000000000 */
[C---:B------:R-:W-:Y:S01]  /*0470*/  ISETP.NE.U32.AND P3, PT, R10.reuse, RZ, PT ;  /* 0x000000ff0a00720c */ /* 0x040fe20003f65070 */
[----:B------:R-:W5:Y:S01]  /*0480*/  LDCU UR6, c[0x0][0x374] ;  /* 0x00006e80ff0677ac */ /* 0x000f620008000800 */
[----:B------:R-:W-:Y:S01]  /*0490*/  LEA R11, R10, UR8, 0x2 ;  /* 0x000000080a0b7c11 */ /* 0x000fe2000f8e10ff */
[----:B-----5:R-:W-:Y:S01]  /*04a0*/  VIADD R12, R13, 0xffffffff ;  /* 0xffffffff0d0c7836 */ /* 0x020fe20000000000 */
[----:B------:R-:W4:Y:S01]  /*04b0*/  S2UR UR9, SR_CTAID.X ;  /* 0x00000000000979c3 */ /* 0x000f220000002500 */
[----:B------:R-:W5:Y:S01]  /*04c0*/  LDCU.64 UR14, c[0x0][0x3c0] ;  /* 0x00007800ff0e77ac */ /* 0x000f620008000a00 */
[----:B--2---:R-:W-:Y:S01]  /*04d0*/  R2UR UR27, R3 ;  /* 0x00000000031b72ca */ /* 0x004fe200000e0000 */
[----:B------:R-:W-:Y:S04]  /*04e0*/  BSSY.RECONVERGENT B0, `(.L_x_6) ;  /* 0x0000011000007945 */ /* 0x000fe80003800200 */
[----:B------:R2:W-:Y:S01]  /*04f0*/  @!P0 STS [R11], RZ ;  /* 0x000000ff0b008388 */ /* 0x0005e20000000800 */
[----:B------:R-:W-:-:S03]  /*0500*/  NOP ;  /* 0x0000000000007918 */ /* 0x000fc60000000000 */
[----:B------:R2:W-:Y:S01]  /*0510*/  @!P3 STS [UR8+0x24], R4 ;  /* 0x00002404ff00b988 */ /* 0x0005e20008000808 */
[----:B---3--:R-:W-:-:S03]  /*0520*/  UIMAD UR4, UR4, UR6, UR11 ;  /* 0x00000006040472a4 */ /* 0x008fc6000f8e020b */
[----:B------:R2:W-:Y:S01]  /*0530*/  @!P3 STS [UR8+0x20], R12 ;  /* 0x0000200cff00b988 */ /* 0x0005e20008000808 */
[----:B----4-:R-:W-:-:S04]  /*0540*/  UIMAD UR4, UR4, UR5, UR9 ;  /* 0x00000005040472a4 */ /* 0x010fc8000f8e0209 */
[----:B------:R-:W-:-:S04]  /*0550*/  UIMAD UR4, UR4, 0x180, URZ ;  /* 0x00000180040478a4 */ /* 0x000fc8000f8e02ff */
[----:B-----5:R-:W-:-:S04]  /*0560*/  UIADD3 UR12, UP0, UPT, UR4, UR14, URZ ;  /* 0x0000000e040c7290 */ /* 0x020fc8000ff1e0ff */
[----:B------:R-:W-:Y:S01]  /*0570*/  ULEA.HI.X.SX32 UR13, UR4, UR15, 0x1, UP0 ;  /* 0x0000000f040d7291 */ /* 0x000fe200080f0eff */
[----:B--2---:R-:W-:Y:S11]  /*0580*/  @P3 BRA `(.L_x_7) ;  /* 0x0000000000183947 */ /* 0x004ff60003800000 */
[----:B------:R-:W2:Y:S01]  /*0590*/  LDS R2, [UR8+0x8] ;  /* 0x00000808ff027984 */ /* 0x000ea20008000800 */
[----:B------:R-:W3:Y:S01]  /*05a0*/  LDC.64 R6, c[0x0][0x380] ;  /* 0x0000e000ff067b82 */ /* 0x000ee20000000a00 */
[----:B------:R-:W-:Y:S02]  /*05b0*/  IMAD.MOV.U32 R3, RZ, RZ, 0x70 ;  /* 0x00000070ff037424 */ /* 0x000fe400078e00ff */
[----:B---3--:R3:W-:Y:S03]  /*05c0*/  STS.64 [UR8], R6 ;  /* 0x00000006ff007988 */ /* 0x0087e60008000a08 */
[----:B--2---:R-:W-:-:S05]  /*05d0*/  LOP3.LUT R2, R2, 0x10, R3, 0xd8, !PT ;  /* 0x0000001002027812 */ /* 0x004fca00078ed803 */
[----:B------:R3:W-:Y:S02]  /*05e0*/  STS [UR8+0x8], R2 ;  /* 0x00000802ff007988 */ /* 0x0007e40008000808 */
.L_x_7:
[----:B------:R-:W-:Y:S05]  /*05f0*/  BSYNC.RECONVERGENT B0 ;  /* 0x0000000000007941 */ /* 0x000fea0003800200 */
.L_x_6:
[----:B------:R-:W-:Y:S04]  /*0600*/  BSSY.RECONVERGENT B0, `(.L_x_8) ;  /* 0x000000a000007945 */ /* 0x000fe80003800200 */
[----:B------:R-:W-:Y:S05]  /*0610*/  @P3 BRA `(.L_x_9) ;  /* 0x0000000000203947 */ /* 0x000fea0003800000 */
[----:B---3--:R-:W2:Y:S01]  /*0620*/  LDS R2, [UR8+0x34] ;  /* 0x00003408ff027984 */ /* 0x008ea20008000800 */
[----:B------:R-:W-:Y:S02]  /*0630*/  IMAD.MOV.U32 R3, RZ, RZ, 0x3f000000 ;  /* 0x3f000000ff037424 */ /* 0x000fe400078e00ff */
[----:B------:R-:W-:Y:S01]  /*0640*/  @!P3 IMAD.MOV.U32 R5, RZ, RZ, 0x3f ;  /* 0x0000003fff05b424 */ /* 0x000fe200078e00ff */
[----:B------:R-:W3:Y:S02]  /*0650*/  @!P3 LDS R6, [UR8+0x38] ;  /* 0x00003808ff06b984 */ /* 0x000ee40008000800 */
[----:B--2---:R-:W-:Y:S02]  /*0660*/  LOP3.LUT R2, R2, 0xff000000, R3, 0xb8, !PT ;  /* 0xff00000002027812 */ /* 0x004fe400078eb803 */
[----:B---3--:R-:W-:-:S03]  /*0670*/  @!P3 LOP3.LUT R3, R6, 0xff, R5, 0xb8, !PT ;  /* 0x000000ff0603b812 */ /* 0x008fc600078eb805 */
[----:B------:R2:W-:Y:S04]  /*0680*/  STS [UR8+0x34], R2 ;  /* 0x00003402ff007988 */ /* 0x0005e80008000808 */
[----:B------:R2:W-:Y:S02]  /*0690*/  @!P3 STS [UR8+0x38], R3 ;  /* 0x00003803ff00b988 */ /* 0x0005e40008000808 */
.L_x_9:
[----:B------:R-:W-:Y:S05]  /*06a0*/  BSYNC.RECONVERGENT B0 ;  /* 0x0000000000007941 */ /* 0x000fea0003800200 */
.L_x_8:
[----:B------:R-:W-:Y:S04]  /*06b0*/  BSSY.RECONVERGENT B0, `(.L_x_10) ;  /* 0x000000e000007945 */ /* 0x000fe80003800200 */
[----:B------:R-:W-:Y:S05]  /*06c0*/  @P3 BRA `(.L_x_11) ;  /* 0x0000000000303947 */ /* 0x000fea0003800000 */
[----:B--2---:R-:W2:Y:S01]  /*06d0*/  LDS R3, [UR8+0x34] ;  /* 0x00003408ff037984 */ /* 0x004ea20008000800 */
[----:B------:R-:W4:Y:S03]  /*06e0*/  LDC.64 R8, c[0x0][0x3a8] ;  /* 0x0000ea00ff087b82 */ /* 0x000f260000000a00 */
[----:B---3--:R-:W3:Y:S01]  /*06f0*/  LDS R2, [UR8+0x1c] ;  /* 0x00001c08ff027984 */ /* 0x008ee20008000800 */
[C---:B----4-:R-:W-:Y:S01]  /*0700*/  SHF.L.U64.HI R6, R8.reuse, 0x1, R9 ;  /* 0x0000000108067819 */ /* 0x050fe20000010209 */
[----:B------:R-:W-:-:S03]  /*0710*/  IMAD.SHL.U32 R5, R8, 0x2, RZ ;  /* 0x0000000208057824 */ /* 0x000fc600078e00ff */
[--C-:B------:R-:W-:Y:S02]  /*0720*/  SHF.R.U32.HI R7, RZ, 0x4, R6.reuse ;  /* 0x00000004ff077819 */ /* 0x100fe40000011606 */
[----:B------:R-:W-:-:S05]  /*0730*/  SHF.R.U64 R5, R5, 0x4, R6 ;  /* 0x0000000405057819 */ /* 0x000fca0000001206 */
[----:B------:R4:W-:Y:S01]  /*0740*/  STS [UR8+0xc], R5 ;  /* 0x00000c05ff007988 */ /* 0x0009e20008000808 */
[----:B--2---:R-:W-:Y:S02]  /*0750*/  LOP3.LUT R3, R3, 0x7, RZ, 0xb8, !PT ;  /* 0x0000000703037812 */ /* 0x004fe400078eb8ff */
[----:B---3--:R-:W-:-:S03]  /*0760*/  LOP3.LUT R2, R2, 0xf, R7, 0xb8, !PT ;  /* 0x0000000f02027812 */ /* 0x008fc600078eb807 */
[----:B------:R4:W-:Y:S04]  /*0770*/  STS [UR8+0x34], R3 ;  /* 0x00003403ff007988 */ /* 0x0009e80008000808 */
[----:B------:R4:W-:Y:S02]  /*0780*/  STS [UR8+0x1c], R2 ;  /* 0x00001c02ff007988 */ /* 0x0009e40008000808 */
.L_x_11:
[----:B------:R-:W-:Y:S05]  /*0790*/  BSYNC.RECONVERGENT B0 ;  /* 0x0000000000007941 */ /* 0x000fea0003800200 */
.L_x_10:
[----:B------:R-:W-:Y:S04]  /*07a0*/  BSSY.RECONVERGENT B1, `(.L_x_12) ;  /* 0x000001a000017945 */ /* 0x000fe80003800200 */
[----:B------:R-:W-:Y:S04]  /*07b0*/  BSSY.RELIABLE B0, `(.L_x_13) ;  /* 0x0000015000007945 */ /* 0x000fe80003800100 */
[----:B------:R-:W-:Y:S05]  /*07c0*/  @P3 BRA `(.L_x_14) ;  /* 0x0000000000203947 */ /* 0x000fea0003800000 */
[----:B--234-:R-:W2:Y:S02]  /*07d0*/  LDS R2, [UR8+0x34] ;  /* 0x00003408ff027984 */ /* 0x01cea40008000800 */
[----:B--2---:R-:W-:-:S05]  /*07e0*/  LOP3.LUT R2, R2, 0x38, RZ, 0xb8, !PT ;  /* 0x0000003802027812 */ /* 0x004fca00078eb8ff */
[----:B------:R2:W-:Y:S01]  /*07f0*/  STS [UR8+0x34], R2 ;  /* 0x00003402ff007988 */ /* 0x0005e20008000808 */
[----:B------:R-:W-:Y:S05]  /*0800*/  @P3 BRA `(.L_x_15) ;  /* 0x0000000000203947 */ /* 0x000fea0003800000 */
[----:B--2---:R-:W2:Y:S01]  /*0810*/  LDS R2, [UR8+0x8] ;  /* 0x00000808ff027984 */ /* 0x004ea20008000800 */
[----:B------:R-:W-:-:S05]  /*0820*/  IMAD.MOV.U32 R3, RZ, RZ, 0x780 ;  /* 0x00000780ff037424 */ /* 0x000fca00078e00ff */
[----:B--2---:R-:W-:-:S05]  /*0830*/  LOP3.LUT R2, R2, 0x300, R3, 0xd8, !PT ;  /* 0x0000030002027812 */ /* 0x004fca00078ed803 */
[----:B------:R5:W-:Y:S02]  /*0840*/  STS [UR8+0x8], R2 ;  /* 0x00000802ff007988 */ /* 0x000be40008000808 */
.L_x_14:
[----:B------:R-:W-:Y:S05]  /*0850*/  @P3 BRA `(.L_x_16) ;  /* 0x0000000000283947 */ /* 0x000fea0003800000 */
[----:B--2345:R-:W2:Y:S02]  /*0860*/  LDS R2, [UR8+0x8] ;  /* 0x00000808ff027984 */ /* 0x03cea40008000800 */
[----:B--2---:R-:W-:-:S05]  /*0870*/  LOP3.LUT R2, R2, 0x1800, RZ, 0xb8, !PT ;  /* 0x0000180002027812 */ /* 0x004fca00078eb8ff */
[----:B------:R3:W-:Y:S02]  /*0880*/  STS [UR8+0x8], R2 ;  /* 0x00000802ff007988 */ /* 0x0007e40008000808 */
.L_x_15:
[----:B------:R-:W-:Y:S05]  /*0890*/  @P3 BREAK.RELIABLE B0 ;  /* 0x0000000000003942 */ /* 0x000fea0003800100 */
[----:B------:R-:W-:Y:S05]  /*08a0*/  @P3 BRA `(.L_x_17) ;  /* 0x0000000000243947 */ /* 0x000fea0003800000 */
[----:B------:R-:W4:Y:S01]  /*08b0*/  LDS R3, [UR8+0x8] ;  /* 0x00000808ff037984 */ /* 0x000f220008000800 */
[----:B--23--:R-:W-:-:S05]  /*08c0*/  IMAD.MOV.U32 R2, RZ, RZ, 0x6000 ;  /* 0x00006000ff027424 */ /* 0x00cfca00078e00ff */
[----:B----4-:R-:W-:-:S04]  /*08d0*/  LOP3.LUT R2, R3, 0x6000, R2, 0xd8, !PT ;  /* 0x0000600003027812 */ /* 0x010fc800078ed802 */
[----:B------:R-:W-:-:S05]  /*08e0*/  LOP3.LUT R2, R2, 0x400000, RZ, 0xb8, !PT ;  /* 0x0040000002027812 */ /* 0x000fca00078eb8ff */
[----:B------:R2:W-:Y:S02]  /*08f0*/  STS [UR8+0x8], R2 ;  /* 0x00000802ff007988 */ /* 0x0005e40008000808 */
.L_x_16:
[----:B------:R-:W-:Y:S05]  /*0900*/  BSYNC.RELIABLE B0 ;  /* 0x0000000000007941 */ /* 0x000fea0003800100 */
.L_x_13:
[----:B--2345:R-:W2:Y:S02]  /*0910*/  @!P3 LDS R2, [UR8+0x8] ;  /* 0x00000808ff02b984 */ /* 0x03cea40008000800 */
[----:B--2---:R-:W-:-:S05]  /*0920*/  @!P3 LOP3.LUT R2, R2, 0x8000, RZ, 0xb8, !PT ;  /* 0x000080000202b812 */ /* 0x004fca00078eb8ff */
[----:B------:R4:W-:Y:S02]  /*0930*/  @!P3 STS [UR8+0x8], R2 ;  /* 0x00000802ff00b988 */ /* 0x0009e40008000808 */
.L_x_17:
[----:B------:R-:W-:Y:S05]  /*0940*/  BSYNC.RECONVERGENT B1 ;  /* 0x0000000000017941 */ /* 0x000fea0003800200 */
.L_x_12:
[----:B------:R-:W-:Y:S05]  /*0950*/  WARPSYNC.ALL ;  /* 0x0000000000007948 */ /* 0x000fea0003800000 */
[----:B------:R-:W-:Y:S01]  /*0960*/  NOP ;  /* 0x0000000000007918 */ /* 0x000fe20000000000 */
[----:B------:R-:W-:Y:S05]  /*0970*/  @P0 BRA `(.L_x_18) ;  /* 0x0000000000300947 */ /* 0x000fea0003800000 */
[----:B--234-:R-:W2:Y:S01]  /*0980*/  S2R R2, SR_LANEID ;  /* 0x0000000000027919 */ /* 0x01cea20000000000 */
[----:B------:R-:W-:Y:S05]  /*0990*/  WARPSYNC.ALL ;  /* 0x0000000000007948 */ /* 0x000fea0003800000 */
[----:B------:R-:W-:Y:S01]  /*09a0*/  NOP ;  /* 0x0000000000007918 */ /* 0x000fe20000000000 */
[----:B--2---:R-:W-:-:S05]  /*09b0*/  IMAD.SHL.U32 R5, R2, 0x4, RZ ;  /* 0x0000000402057824 */ /* 0x004fca00078e00ff */
[----:B------:R-:W2:Y:S01]  /*09c0*/  LDS R7, [R5+UR8] ;  /* 0x0000000805077984 */ /* 0x000ea20008000800 */
[----:B------:R-:W-:-:S05]  /*09d0*/  IADD3 R2, P1, PT, R5, UR12, RZ ;  /* 0x0000000c05027c10 */ /* 0x000fca000ff3e0ff */
[----:B------:R-:W-:-:S05]  /*09e0*/  IMAD.X R3, RZ, RZ, UR13, P1 ;  /* 0x0000000dff037e24 */ /* 0x000fca00088e06ff */
[----:B--2---:R5:W2:Y:S01]  /*09f0*/  ATOMG.E.EXCH.STRONG.GPU PT, RZ, [R2], R7 ;  /* 0x0000000702ff73a8 */ /* 0x004aa200041ee100 */
[----:B------:R-:W-:-:S04]  /*0a00*/  DEPBAR {5,4,3,2,1,0} ;  /* 0x0000003f0000791a */ /* 0x000fc80000000000 */
[----:B------:R-:W3:Y:S02]  /*0a10*/  CCTL.E.C.LDCU.IV.DEEP [UR12] ;  /* 0x000000000c007540 */ /* 0x000ee40009c08000 */
[----:B---3--:R5:W-:Y:S01]  /*0a20*/  UTMACCTL.IV [UR12] ;  /* 0x000000000c0079b9 */ /* 0x008be20008000000 */
[----:B------:R-:W-:Y:S01]  /*0a30*/  NOP ;  /* 0x0000000000007918 */ /* 0x000fe20000000000 */
.L_x_18:
[----:B------:R-:W-:Y:S05]  /*0a40*/  @P0 BRA `(.L_x_19) ;  /* 0x00000000000c0947 */ /* 0x000fea0003800000 */
[----:B------:R0:W-:Y:S01]  /*0a50*/  UTMACMDFLUSH ;  /* 0x00000000000079b7 */ /* 0x0001e20000000000 */
[----:B------:R-:W-:Y:S05]  /*0a60*/  @P0 BRA `(.L_x_19) ;  /* 0x0000000000040947 */ /* 0x000fea0003800000 */
[----:B------:R-:W-:-:S04]  /*0a70*/  DEPBAR.LE SB0, 0x0 ;  /* 0x000080000000791a */ /* 0x000fc80000000000 */
.L_x_19:
[----:B------:R-:W-:Y:S05]  /*0a80*/  WARPSYNC.ALL ;  /* 0x0000000000007948 */ /* 0x000fea0003800000 */
[----:B------:R-:W-:Y:S01]  /*0a90*/  NOP ;  /* 0x0000000000007918 */ /* 0x000fe20000000000 */
[----:B--2---:R-:W-:Y:S06]  /*0aa0*/  BAR.SYNC.DEFER_BLOCKING 0x0 ;  /* 0x0000000000007b1d */ /* 0x004fec0000010000 */
[----:B------:R-:W-:Y:S02]  /*0ab0*/  BSSY.RECONVERGENT B1, `(.L_x_20) ;  /* 0x000000b000017945 */ /* 0x000fe40003800200 */
[----:B------:R-:W-:Y:S06]  /*0ac0*/  BAR.SYNC.DEFER_BLOCKING 0x0 ;  /* 0x0000000000007b1d */ /* 0x000fec0000010000 */
[----:B------:R2:W-:Y:S01]  /*0ad0*/  @!P0 STS [R11], RZ ;  /* 0x000000ff0b008388 */ /* 0x0005e20000000800 */
[----:B------:R-:W-:Y:S01]  /*0ae0*/  NOP ;  /* 0x0000000000007918 */ /* 0x000fe20000000000 */
[----:B------:R-:W-:Y:S05]  /*0af0*/  @P3 BRA `(.L_x_21) ;  /* 0x0000000000183947 */ /* 0x000fea0003800000 */
[----:B---345:R-:W3:Y:S01]  /*0b00*/  LDS R2, [UR8+0x8] ;  /* 0x00000808ff027984 */ /* 0x038ee20008000800 */
[----:B------:R-:W4:Y:S01]  /*0b10*/  LDC.64 R6, c[0x0][0x388] ;  /* 0x0000e200ff067b82 */ /* 0x000f220000000a00 */
[----:B------:R-:W-:Y:S02]  /*0b20*/  IMAD.MOV.U32 R3, RZ, RZ, 0x70 ;  /* 0x00000070ff037424 */ /* 0x000fe400078e00ff */
[----:B----4-:R4:W-:Y:S03]  /*0b30*/  STS.64 [UR8], R6 ;  /* 0x00000006ff007988 */ /* 0x0109e60008000a08 */
[----:B---3--:R-:W-:-:S05]  /*0b40*/  LOP3.LUT R2, R2, 0x10, R3, 0xd8, !PT ;  /* 0x0000001002027812 */ /* 0x008fca00078ed803 */
[----:B------:R4:W-:Y:S02]  /*0b50*/  STS [UR8+0x8], R2 ;  /* 0x00000802ff007988 */ /* 0x0009e40008000808 */
.L_x_21:
[----:B-----5:R-:W-:Y:S05]  /*0b60*/  BSYNC.RECONVERGENT B1 ;  /* 0x0000000000017941 */ /* 0x020fea0003800200 */
.L_x_20:
[----:B------:R-:W-:Y:S04]  /*0b70*/  BSSY.RECONVERGENT B2, `(.L_x_22) ;  /* 0x000000f000027945 */ /* 0x000fe80003800200 */
[----:B------:R-:W-:Y:S04]  /*0b80*/  BSSY.RELIABLE B1, `(.L_x_23) ;  /* 0x000000c000017945 */ /* 0x000fe80003800100 */
[----:B------:R-:W-:Y:S05]  /*0b90*/  @P3 BRA `(.L_x_24) ;  /* 0x0000000000283947 */ /* 0x000fea0003800000 */
[----:B---34-:R-:W3:Y:S01]  /*0ba0*/  LDS R2, [UR8+0x34] ;  /* 0x00003408ff027984 */ /* 0x018ee20008000800 */
[----:B------:R-:W-:Y:S01]  /*0bb0*/  IMAD.MOV.U32 R3, RZ, RZ, 0x3f000000 ;  /* 0x3f000000ff037424 */ /* 0x000fe200078e00ff */
[----:B------:R-:W-:Y:S05]  /*0bc0*/  @P3 BREAK.RELIABLE B1 ;  /* 0x0000000000013942 */ /* 0x000fea0003800100 */
[----:B---3--:R-:W-:-:S05]  /*0bd0*/  LOP3.LUT R2, R2, 0xff000000, R3, 0xb8, !PT ;  /* 0xff00000002027812 */ /* 0x008fca00078eb803 */
[----:B------:R3:W-:Y:S01]  /*0be0*/  STS [UR8+0x34], R2 ;  /* 0x00003402ff007988 */ /* 0x0007e20008000808 */
[----:B------:R-:W-:Y:S05]  /*0bf0*/  @P3 BRA `(.L_x_25) ;  /* 0x0000000000183947 */ /* 0x000fea0003800000 */
[----:B---3--:R-:W3:Y:S01]  /*0c00*/  LDS R2, [UR8+0x38] ;  /* 0x00003808ff027984 */ /* 0x008ee20008000800 */
[----:B------:R-:W-:-:S05]  /*0c10*/  IMAD.MOV.U32 R3, RZ, RZ, 0xff ;  /* 0x000000ffff037424 */ /* 0x000fca00078e00ff */
[----:B---3--:R-:W-:-:S05]  /*0c20*/  LOP3.LUT R2, R2, 0xff, R3, 0xb8, !PT ;  /* 0x000000ff02027812 */ /* 0x008fca00078eb803 */
[----:B------:R5:W-:Y:S02]  /*0c30*/  STS [UR8+0x38], R2 ;  /* 0x00003802ff007988 */ /* 0x000be40008000808 */
.L_x_24:
[----:B------:R-:W-:Y:S05]  /*0c40*/  BSYNC.RELIABLE B1 ;  /* 0x0000000000017941 */ /* 0x000fea0003800100 */
.L_x_23:
[----:B------:R2:W-:Y:S02]  /*0c50*/  @!P3 STS [UR8+0x20], R12 ;  /* 0x0000200cff00b988 */ /* 0x0005e40008000808 */
.L_x_25:
[----:B------:R-:W-:Y:S05]  /*0c60*/  BSYNC.RECONVERGENT B2 ;  /* 0x0000000000027941 */ /* 0x000fea0003800200 */
.L_x_22:
[----:B------:R-:W-:Y:S05]  /*0c70*/  WARPSYNC.ALL ;  /* 0x0000000000007948 */ /* 0x000fea0003800000 */
[----:B------:R-:W-:Y:S01]  /*0c80*/  NOP ;  /* 0x0000000000007918 */ /* 0x000fe20000000000 */
[----:B------:R-:W2:Y:S01]  /*0c90*/  LDC R5, c[0x0][0x39c] ;  /* 0x0000e700ff057b82 */ /* 0x000ea20000000800 */
[----:B------:R-:W-:Y:S01]  /*0ca0*/  BSSY.RECONVERGENT B2, `(.L_x_26) ;  /* 0x0000010000027945 */ /* 0x000fe20003800200 */
[----:B--2---:R-:W-:-:S05]  /*0cb0*/  VIADD R5, R5, 0xffffffff ;  /* 0xffffffff05057836 */ /* 0x004fca0000000000 */
[----:B------:R2:W-:Y:S01]  /*0cc0*/  @!P3 STS [UR8+0x24], R5 ;  /* 0x00002405ff00b988 */ /* 0x0005e20008000808 */
[----:B------:R-:W-:Y:S05]  /*0cd0*/  @P3 BRA `(.L_x_27) ;  /* 0x0000000000303947 */ /* 0x000fea0003800000 */
[----:B------:R-:W2:Y:S01]  /*0ce0*/  LDS R3, [UR8+0x34] ;  /* 0x00003408ff037984 */ /* 0x000ea20008000800 */
[----:B----4-:R-:W4:Y:S03]  /*0cf0*/  LDC.64 R6, c[0x0][0x3b0] ;  /* 0x0000ec00ff067b82 */ /* 0x010f260000000a00 */
[----:B---3-5:R-:W3:Y:S01]  /*0d00*/  LDS R2, [UR8+0x1c] ;  /* 0x00001c08ff027984 */ /* 0x028ee20008000800 */
        /* <DEDUP_REMOVED lines=9> */
.L_x_27:
[----:B------:R-:W-:Y:S05]  /*0da0*/  BSYNC.RECONVERGENT B2 ;  /* 0x0000000000027941 */ /* 0x000fea0003800200 */
.L_x_26:
[----:B------:R-:W-:Y:S04]  /*0db0*/  BSSY.RECONVERGENT B3, `(.L_x_28) ;  /* 0x000001a000037945 */ /* 0x000fe80003800200 */
[----:B------:R-:W-:Y:S04]  /*0dc0*/  BSSY.RELIABLE B2, `(.L_x_29) ;  /* 0x0000015000027945 */ /* 0x000fe80003800100 */
[----:B------:R-:W-:Y:S05]  /*0dd0*/  @P3 BRA `(.L_x_30) ;  /* 0x0000000000203947 */ /* 0x000fea0003800000 */
[----:B---345:R-:W3:Y:S02]  /*0de0*/  LDS R2, [UR8+0x34] ;  /* 0x00003408ff027984 */ /* 0x038ee40008000800 */
[----:B---3--:R-:W-:-:S05]  /*0df0*/  LOP3.LUT R2, R2, 0x38, RZ, 0xb8, !PT ;  /* 0x0000003802027812 */ /* 0x008fca00078eb8ff */
[----:B------:R3:W-:Y:S01]  /*0e00*/  STS [UR8+0x34], R2 ;  /* 0x00003402ff007988 */ /* 0x0007e20008000808 */
[----:B------:R-:W-:Y:S05]  /*0e10*/  @P3 BRA `(.L_x_31) ;  /* 0x0000000000203947 */ /* 0x000fea0003800000 */
[----:B---3--:R-:W3:Y:S01]  /*0e20*/  LDS R2, [UR8+0x8] ;  /* 0x00000808ff027984 */ /* 0x008ee20008000800 */
[----:B------:R-:W-:-:S05]  /*0e30*/  IMAD.MOV.U32 R3, RZ, RZ, 0x780 ;  /* 0x00000780ff037424 */ /* 0x000fca00078e00ff */
[----:B---3--:R-:W-:-:S05]  /*0e40*/  LOP3.LUT R2, R2, 0x300, R3, 0xd8, !PT ;  /* 0x0000030002027812 */ /* 0x008fca00078ed803 */
[----:B------:R3:W-:Y:S02]  /*0e50*/  STS [UR8+0x8], R2 ;  /* 0x00000802ff007988 */ /* 0x0007e40008000808 */
.L_x_30:
[----:B------:R-:W-:Y:S05]  /*0e60*/  @P3 BRA `(.L_x_32) ;  /* 0x0000000000283947 */ /* 0x000fea0003800000 */
[----:B---345:R-:W3:Y:S02]  /*0e70*/  LDS R2, [UR8+0x8] ;  /* 0x00000808ff027984 */ /* 0x038ee40008000800 */
[----:B---3--:R-:W-:-:S05]  /*0e80*/  LOP3.LUT R2, R2, 0x1800, RZ, 0xb8, !PT ;  /* 0x0000180002027812 */ /* 0x008fca00078eb8ff */
[----:B------:R4:W-:Y:S02]  /*0e90*/  STS [UR8+0x8], R2 ;  /* 0x00000802ff007988 */ /* 0x0009e40008000808 */
.L_x_31:
[----:B------:R-:W-:Y:S05]  /*0ea0*/  @P3 BREAK.RELIABLE B2 ;  /* 0x0000000000023942 */ /* 0x000fea0003800100 */
[----:B------:R-:W-:Y:S05]  /*0eb0*/  @P3 BRA `(.L_x_33) ;  /* 0x0000000000243947 */ /* 0x000fea0003800000 */
[----:B---34-:R-:W3:Y:S01]  /*0ec0*/  LDS R2, [UR8+0x8] ;  /* 0x00000808ff027984 */ /* 0x018ee20008000800 */
[----:B------:R-:W-:-:S05]  /*0ed0*/  IMAD.MOV.U32 R3, RZ, RZ, 0x6000 ;  /* 0x00006000ff037424 */ /* 0x000fca00078e00ff */
[----:B---3--:R-:W-:-:S04]  /*0ee0*/  LOP3.LUT R2, R2, 0x6000, R3, 0xd8, !PT ;  /* 0x0000600002027812 */ /* 0x008fc800078ed803 */
[----:B------:R-:W-:-:S05]  /*0ef0*/  LOP3.LUT R2, R2, 0x400000, RZ, 0xb8, !PT ;  /* 0x0040000002027812 */ /* 0x000fca00078eb8ff */
[----:B------:R3:W-:Y:S02]  /*0f00*/  STS [UR8+0x8], R2 ;  /* 0x00000802ff007988 */ /* 0x0007e40008000808 */
.L_x_32:
[----:B------:R-:W-:Y:S05]  /*0f10*/  BSYNC.RELIABLE B2 ;  /* 0x0000000000027941 */ /* 0x000fea0003800100 */
.L_x_29:
[----:B---345:R-:W3:Y:S02]  /*0f20*/  @!P3 LDS R2, [UR8+0x8] ;  /* 0x00000808ff02b984 */ /* 0x038ee40008000800 */
[----:B---3--:R-:W-:-:S05]  /*0f30*/  @!P3 LOP3.LUT R2, R2, 0x8000, RZ, 0xb8, !PT ;  /* 0x000080000202b812 */ /* 0x008fca00078eb8ff */
[----:B------:R5:W-:Y:S02]  /*0f40*/  @!P3 STS [UR8+0x8], R2 ;  /* 0x00000802ff00b988 */ /* 0x000be40008000808 */
.L_x_33:
[----:B------:R-:W-:Y:S05]  /*0f50*/  BSYNC.RECONVERGENT B3 ;  /* 0x0000000000037941 */ /* 0x000fea0003800200 */
.L_x_28:
[----:B------:R-:W-:Y:S05]  /*0f60*/  WARPSYNC.ALL ;  /* 0x0000000000007948 */ /* 0x000fea0003800000 */
[----:B------:R-:W-:Y:S01]  /*0f70*/  NOP ;  /* 0x0000000000007918 */ /* 0x000fe20000000000 */
[----:B------:R-:W-:-:S04]  /*0f80*/  UIADD3 UR5, UPT, UPT, UR4, 0x80, URZ ;  /* 0x0000008004057890 */ /* 0x000fc8000fffe0ff */
[----:B------:R-:W-:-:S04]  /*0f90*/  UIADD3 UR6, UP0, UPT, UR5, UR14, URZ ;  /* 0x0000000e05067290 */ /* 0x000fc8000ff1e0ff */
[----:B------:R-:W-:Y:S01]  /*0fa0*/  ULEA.HI.X.SX32 UR7, UR5, UR15, 0x1, UP0 ;  /* 0x0000000f05077291 */ /* 0x000fe200080f0eff */
[----:B------:R-:W-:Y:S11]  /*0fb0*/  @P0 BRA `(.L_x_34) ;  /* 0x0000000000300947 */ /* 0x000ff60003800000 */
[----:B---345:R-:W3:Y:S01]  /*0fc0*/  S2R R2, SR_LANEID ;  /* 0x0000000000027919 */ /* 0x038ee20000000000 */
[----:B------:R-:W-:Y:S05]  /*0fd0*/  WARPSYNC.ALL ;  /* 0x0000000000007948 */ /* 0x000fea0003800000 */
[----:B------:R-:W-:Y:S01]  /*0fe0*/  NOP ;  /* 0x0000000000007918 */ /* 0x000fe20000000000 */
[----:B---3--:R-:W-:-:S05]  /*0ff0*/  IMAD.SHL.U32 R6, R2, 0x4, RZ ;  /* 0x0000000402067824 */ /* 0x008fca00078e00ff */
[----:B------:R-:W3:Y:S01]  /*1000*/  LDS R7, [R6+UR8] ;  /* 0x0000000806077984 */ /* 0x000ee20008000800 */
[----:B------:R-:W-:-:S05]  /*1010*/  IADD3 R2, P1, PT, R6, UR6, RZ ;  /* 0x0000000606027c10 */ /* 0x000fca000ff3e0ff */
[----:B------:R-:W-:-:S05]  /*1020*/  IMAD.X R3, RZ, RZ, UR7, P1 ;  /* 0x00000007ff037e24 */ /* 0x000fca00088e06ff */
[----:B---3--:R3:W4:Y:S01]  /*1030*/  ATOMG.E.EXCH.STRONG.GPU PT, RZ, [R2], R7 ;  /* 0x0000000702ff73a8 */ /* 0x00872200041ee100 */
[----:B------:R-:W-:-:S04]  /*1040*/  DEPBAR {5,4,3,2,1,0} ;  /* 0x0000003f0000791a */ /* 0x000fc80000000000 */
[----:B------:R-:W5:Y:S02]  /*1050*/  CCTL.E.C.LDCU.IV.DEEP [UR6] ;  /* 0x0000000006007540 */ /* 0x000f640009c08000 */
[----:B-----5:R3:W-:Y:S01]  /*1060*/  UTMACCTL.IV [UR6] ;  /* 0x00000000060079b9 */ /* 0x0207e20008000000 */
[----:B------:R-:W-:Y:S01]  /*1070*/  NOP ;  /* 0x0000000000007918 */ /* 0x000fe20000000000 */
.L_x_34:
[----:B------:R-:W-:Y:S05]  /*1080*/  @P0 BRA `(.L_x_35) ;  /* 0x00000000000c0947 */ /* 0x000fea0003800000 */
[----:B------:R0:W-:Y:S01]  /*1090*/  UTMACMDFLUSH ;  /* 0x00000000000079b7 */ /* 0x0001e20000000000 */
[----:B------:R-:W-:Y:S05]  /*10a0*/  @P0 BRA `(.L_x_35) ;  /* 0x0000000000040947 */ /* 0x000fea0003800000 */
[----:B------:R-:W-:-:S04]  /*10b0*/  DEPBAR.LE SB0, 0x0 ;  /* 0x000080000000791a */ /* 0x000fc80000000000 */
.L_x_35:
[----:B------:R-:W-:Y:S05]  /*10c0*/  WARPSYNC.ALL ;  /* 0x0000000000007948 */ /* 0x000fea0003800000 */
[----:B------:R-:W-:Y:S01]  /*10d0*/  NOP ;  /* 0x0000000000007918 */ /* 0x000fe20000000000 */
[----:B----4-:R-:W-:Y:S06]  /*10e0*/  BAR.SYNC.DEFER_BLOCKING 0x0 ;  /* 0x0000000000007b1d */ /* 0x010fec0000010000 */
[----:B------:R-:W-:Y:S02]  /*10f0*/  BSSY.RECONVERGENT B3, `(.L_x_36) ;  /* 0x000000b000037945 */ /* 0x000fe40003800200 */
[----:B------:R-:W-:Y:S06]  /*1100*/  BAR.SYNC.DEFER_BLOCKING 0x0 ;  /* 0x0000000000007b1d */ /* 0x000fec0000010000 */
[----:B------:R4:W-:Y:S01]  /*1110*/  @!P0 STS [R11], RZ ;  /* 0x000000ff0b008388 */ /* 0x0009e20000000800 */
[----:B------:R-:W-:Y:S01]  /*1120*/  NOP ;  /* 0x0000000000007918 */ /* 0x000fe20000000000 */
[----:B------:R-:W-:Y:S05]  /*1130*/  @P3 BRA `(.L_x_37) ;  /* 0x0000000000183947 */ /* 0x000fea0003800000 */
[----:B---3-5:R-:W3:Y:S01]  /*1140*/  LDS R2, [UR8+0x8] ;  /* 0x00000808ff027984 */ /* 0x028ee20008000800 */
[----:B------:R-:W5:Y:S01]  /*1150*/  LDC.64 R6, c[0x0][0x390] ;  /* 0x0000e400ff067b82 */ /* 0x000f620000000a00 */
[----:B------:R-:W-:Y:S02]  /*1160*/  IMAD.MOV.U32 R3, RZ, RZ, 0x70 ;  /* 0x00000070ff037424 */ /* 0x000fe400078e00ff */
[----:B-----5:R5:W-:Y:S03]  /*1170*/  STS.64 [UR8], R6 ;  /* 0x00000006ff007988 */ /* 0x020be60008000a08 */
[----:B---3--:R-:W-:-:S05]  /*1180*/  LOP3.LUT R2, R2, 0x10, R3, 0xd8, !PT ;  /* 0x0000001002027812 */ /* 0x008fca00078ed803 */
[----:B------:R5:W-:Y:S02]  /*1190*/  STS [UR8+0x8], R2 ;  /* 0x00000802ff007988 */ /* 0x000be40008000808 */
.L_x_37:
[----:B---3--:R-:W-:Y:S05]  /*11a0*/  BSYNC.RECONVERGENT B3 ;  /* 0x0000000000037941 */ /* 0x008fea0003800200 */
.L_x_36:
[----:B------:R-:W-:Y:S04]  /*11b0*/  BSSY.RECONVERGENT B4, `(.L_x_38) ;  /* 0x0000011000047945 */ /* 0x000fe80003800200 */
[----:B------:R-:W-:Y:S04]  /*11c0*/  BSSY.RELIABLE B3, `(.L_x_39) ;  /* 0x000000e000037945 */ /* 0x000fe80003800100 */
[----:B------:R-:W-:Y:S05]  /*11d0*/  @P3 BRA `(.L_x_40) ;  /* 0x0000000000243947 */ /* 0x000fea0003800000 */
[----:B-----5:R-:W3:Y:S01]  /*11e0*/  LDS R2, [UR8+0x34] ;  /* 0x00003408ff027984 */ /* 0x020ee20008000800 */
[----:B------:R-:W-:-:S05]  /*11f0*/  IMAD.MOV.U32 R3, RZ, RZ, 0x3f000000 ;  /* 0x3f000000ff037424 */ /* 0x000fca00078e00ff */
[----:B---3--:R-:W-:-:S05]  /*1200*/  LOP3.LUT R2, R2, 0xff000000, R3, 0xb8, !PT ;  /* 0xff00000002027812 */ /* 0x008fca00078eb803 */
[----:B------:R3:W-:Y:S01]  /*1210*/  STS [UR8+0x34], R2 ;  /* 0x00003402ff007988 */ /* 0x0007e20008000808 */
[----:B------:R-:W-:Y:S05]  /*1220*/  @P3 BRA `(.L_x_41) ;  /* 0x00000000001c3947 */ /* 0x000fea0003800000 */
[----:B---3--:R-:W3:Y:S01]  /*1230*/  LDS R2, [UR8+0x38] ;  /* 0x00003808ff027984 */ /* 0x008ee20008000800 */
[----:B------:R-:W-:-:S05]  /*1240*/  IMAD.MOV.U32 R3, RZ, RZ, 0x3f ;  /* 0x0000003fff037424 */ /* 0x000fca00078e00ff */
[----:B---3--:R-:W-:-:S05]  /*1250*/  LOP3.LUT R2, R2, 0xff, R3, 0xb8, !PT ;  /* 0x000000ff02027812 */ /* 0x008fca00078eb803 */
[----:B------:R3:W-:Y:S02]  /*1260*/  STS [UR8+0x38], R2 ;  /* 0x00003802ff007988 */ /* 0x0007e40008000808 */
.L_x_40:
[----:B------:R-:W-:Y:S05]  /*1270*/  @P3 BREAK.RELIABLE B3 ;  /* 0x0000000000033942 */ /* 0x000fea0003800100 */
[----:B------:R-:W-:Y:S05]  /*1280*/  @P3 BRA `(.L_x_42) ;  /* 0x00000000000c3947 */ /* 0x000fea0003800000 */
[----:B------:R2:W-:Y:S02]  /*1290*/  STS [UR8+0x20], R5 ;  /* 0x00002005ff007988 */ /* 0x0005e40008000808 */
.L_x_41:
[----:B------:R-:W-:Y:S05]  /*12a0*/  BSYNC.RELIABLE B3 ;  /* 0x0000000000037941 */ /* 0x000fea0003800100 */
.L_x_39:
[----:B------:R2:W-:Y:S02]  /*12b0*/  @!P3 STS [UR8+0x24], R4 ;  /* 0x00002404ff00b988 */ /* 0x0005e40008000808 */
.L_x_42:
[----:B------:R-:W-:Y:S05]  /*12c0*/  BSYNC.RECONVERGENT B4 ;  /* 0x0000000000047941 */ /* 0x000fea0003800200 */
.L_x_38:
[----:B------:R-:W-:Y:S05]  /*12d0*/  WARPSYNC.ALL ;  /* 0x0000000000007948 */ /* 0x000fea0003800000 */
[----:B------:R-:W-:Y:S01]  /*12e0*/  NOP ;  /* 0x0000000000007918 */ /* 0x000fe20000000000 */
[----:B------:R-:W-:Y:S04]  /*12f0*/  BSSY.RECONVERGENT B4, `(.L_x_43) ;  /* 0x000000e000047945 */ /* 0x000fe80003800200 */
[----:B------:R-:W-:Y:S05]  /*1300*/  @P3 BRA `(.L_x_44) ;  /* 0x0000000000303947 */ /* 0x000fea0003800000 */
[----:B------:R-:W2:Y:S02]  /*1310*/  LDS R3, [UR8+0x34] ;  /* 0x00003408ff037984 */ /* 0x000ea40008000800 */
[----:B--2---:R-:W2:Y:S02]  /*1320*/  LDC.64 R4, c[0x0][0x3b8] ;  /* 0x0000ee00ff047b82 */ /* 0x004ea40000000a00 */
[----:B---3-5:R-:W3:Y:S01]  /*1330*/  LDS R2, [UR8+0x1c] ;  /* 0x00001c08ff027984 */ /* 0x028ee20008000800 */
[C---:B--2---:R-:W-:Y:S01]  /*1340*/  SHF.L.U64.HI R5, R4.reuse, 0x1, R5 ;  /* 0x0000000104057819 */ /* 0x044fe20000010205 */
[----:B------:R-:W-:-:S03]  /*1350*/  IMAD.SHL.U32 R4, R4, 0x2, RZ ;  /* 0x0000000204047824 */ /* 0x000fc600078e00ff */
[--C-:B------:R-:W-:Y:S02]  /*1360*/  SHF.R.U32.HI R7, RZ, 0x4, R5.reuse ;  /* 0x00000004ff077819 */ /* 0x100fe40000011605 */
[----:B------:R-:W-:-:S05]  /*1370*/  SHF.R.U64 R4, R4, 0x4, R5 ;  /* 0x0000000404047819 */ /* 0x000fca0000001205 */
[----:B------:R2:W-:Y:S01]  /*1380*/  STS [UR8+0xc], R4 ;  /* 0x00000c04ff007988 */ /* 0x0005e20008000808 */
[----:B------:R-:W-:Y:S02]  /*1390*/  LOP3.LUT R3, R3, 0x7, RZ, 0xb8, !PT ;  /* 0x0000000703037812 */ /* 0x000fe400078eb8ff */
[----:B---3--:R-:W-:-:S03]  /*13a0*/  LOP3.LUT R2, R2, 0xf, R7, 0xb8, !PT ;  /* 0x0000000f02027812 */ /* 0x008fc600078eb807 */
[----:B------:R2:W-:Y:S04]  /*13b0*/  STS [UR8+0x34], R3 ;  /* 0x00003403ff007988 */ /* 0x0005e80008000808 */
[----:B------:R2:W-:Y:S02]  /*13c0*/  STS [UR8+0x1c], R2 ;  /* 0x00001c02ff007988 */ /* 0x0005e40008000808 */
.L_x_44:
[----:B------:R-:W-:Y:S05]  /*13d0*/  BSYNC.RECONVERGENT B4 ;  /* 0x0000000000047941 */ /* 0x000fea0003800200 */
.L_x_43:
[----:B------:R-:W-:Y:S04]  /*13e0*/  BSSY.RECONVERGENT B5, `(.L_x_45) ;  /* 0x000001a000057945 */ /* 0x000fe80003800200 */
[----:B------:R-:W-:Y:S04]  /*13f0*/  BSSY.RELIABLE B4, `(.L_x_46) ;  /* 0x0000015000047945 */ /* 0x000fe80003800100 */
[----:B------:R-:W-:Y:S05]  /*1400*/  @P3 BRA `(.L_x_47) ;  /* 0x0000000000203947 */ /* 0x000fea0003800000 */
[----:B--23-5:R-:W2:Y:S02]  /*1410*/  LDS R2, [UR8+0x34] ;  /* 0x00003408ff027984 */ /* 0x02cea40008000800 */
[----:B--2---:R-:W-:-:S05]  /*1420*/  LOP3.LUT R2, R2, 0x38, RZ, 0xb8, !PT ;  /* 0x0000003802027812 */ /* 0x004fca00078eb8ff */
[----:B------:R2:W-:Y:S01]  /*1430*/  STS [UR8+0x34], R2 ;  /* 0x00003402ff007988 */ /* 0x0005e20008000808 */
[----:B------:R-:W-:Y:S05]  /*1440*/  @P3 BRA `(.L_x_48) ;  /* 0x0000000000203947 */ /* 0x000fea0003800000 */
[----:B--2---:R-:W2:Y:S01]  /*1450*/  LDS R2, [UR8+0x8] ;  /* 0x00000808ff027984 */ /* 0x004ea20008000800 */
[----:B------:R-:W-:-:S05]  /*1460*/  IMAD.MOV.U32 R3, RZ, RZ, 0x780 ;  /* 0x00000780ff037424 */ /* 0x000fca00078e00ff */
[----:B--2---:R-:W-:-:S05]  /*1470*/  LOP3.LUT R2, R2, 0x300, R3, 0xd8, !PT ;  /* 0x0000030002027812 */ /* 0x004fca00078ed803 */
[----:B------:R2:W-:Y:S02]  /*1480*/  STS [UR8+0x8], R2 ;  /* 0x00000802ff007988 */ /* 0x0005e40008000808 */
.L_x_47:
[----:B------:R-:W-:Y:S05]  /*1490*/  @P3 BRA `(.L_x_49) ;  /* 0x0000000000283947 */ /* 0x000fea0003800000 */
[----:B--23-5:R-:W2:Y:S02]  /*14a0*/  LDS R2, [UR8+0x8] ;  /* 0x00000808ff027984 */ /* 0x02cea40008000800 */
[----:B--2---:R-:W-:-:S05]  /*14b0*/  LOP3.LUT R2, R2, 0x1800, RZ, 0xb8, !PT ;  /* 0x0000180002027812 */ /* 0x004fca00078eb8ff */
[----:B------:R3:W-:Y:S02]  /*14c0*/  STS [UR8+0x8], R2 ;  /* 0x00000802ff007988 */ /* 0x0007e40008000808 */
.L_x_48:
[----:B------:R-:W-:Y:S05]  /*14d0*/  @P3 BREAK.RELIABLE B4 ;  /* 0x0000000000043942 */ /* 0x000fea0003800100 */
[----:B------:R-:W-:Y:S05]  /*14e0*/  @P3 BRA `(.L_x_50) ;  /* 0x0000000000243947 */ /* 0x000fea0003800000 */
[----:B--23--:R-:W2:Y:S01]  /*14f0*/  LDS R2, [UR8+0x8] ;  /* 0x00000808ff027984 */ /* 0x00cea20008000800 */
[----:B------:R-:W-:-:S05]  /*1500*/  IMAD.MOV.U32 R3, RZ, RZ, 0x6000 ;  /* 0x00006000ff037424 */ /* 0x000fca00078e00ff */
[----:B--2---:R-:W-:-:S04]  /*1510*/  LOP3.LUT R2, R2, 0x6000, R3, 0xd8, !PT ;  /* 0x0000600002027812 */ /* 0x004fc800078ed803 */
[----:B------:R-:W-:-:S05]  /*1520*/  LOP3.LUT R2, R2, 0x400000, RZ, 0xb8, !PT ;  /* 0x0040000002027812 */ /* 0x000fca00078eb8ff */
[----:B------:R2:W-:Y:S02]  /*1530*/  STS [UR8+0x8], R2 ;  /* 0x00000802ff007988 */ /* 0x0005e40008000808 */
.L_x_49:
[----:B------:R-:W-:Y:S05]  /*1540*/  BSYNC.RELIABLE B4 ;  /* 0x0000000000047941 */ /* 0x000fea0003800100 */
.L_x_46:
[----:B--23-5:R-:W2:Y:S02]  /*1550*/  @!P3 LDS R2, [UR8+0x8] ;  /* 0x00000808ff02b984 */ /* 0x02cea40008000800 */
[----:B--2---:R-:W-:-:S05]  /*1560*/  @!P3 LOP3.LUT R2, R2, 0x8000, RZ, 0xb8, !PT ;  /* 0x000080000202b812 */ /* 0x004fca00078eb8ff */
[----:B------:R5:W-:Y:S02]  /*1570*/  @!P3 STS [UR8+0x8], R2 ;  /* 0x00000802ff00b988 */ /* 0x000be40008000808 */
.L_x_50:
[----:B------:R-:W-:Y:S05]  /*1580*/  BSYNC.RECONVERGENT B5 ;  /* 0x0000000000057941 */ /* 0x000fea0003800200 */
.L_x_45:
[----:B------:R-:W-:Y:S05]  /*1590*/  WARPSYNC.ALL ;  /* 0x0000000000007948 */ /* 0x000fea0003800000 */
[----:B------:R-:W-:Y:S01]  /*15a0*/  NOP ;  /* 0x0000000000007918 */ /* 0x000fe20000000000 */
[----:B------:R-:W-:-:S04]  /*15b0*/  UIADD3 UR4, UPT, UPT, UR4, 0x100, URZ ;  /* 0x0000010004047890 */ /* 0x000fc8000fffe0ff */
[----:B------:R-:W-:-:S04]  /*15c0*/  UIADD3 UR14, UP0, UPT, UR4, UR14, URZ ;  /* 0x0000000e040e7290 */ /* 0x000fc8000ff1e0ff */
[----:B------:R-:W-:Y:S01]  /*15d0*/  ULEA.HI.X.SX32 UR15, UR4, UR15, 0x1, UP0 ;  /* 0x0000000f040f7291 */ /* 0x000fe200080f0eff */
[----:B------:R-:W-:Y:S11]  /*15e0*/  @P0 BRA `(.L_x_51) ;  /* 0x0000000000300947 */ /* 0x000ff60003800000 */
[----:B--23-5:R-:W2:Y:S01]  /*15f0*/  S2R R2, SR_LANEID ;  /* 0x0000000000027919 */ /* 0x02cea20000000000 */
[----:B------:R-:W-:Y:S05]  /*1600*/  WARPSYNC.ALL ;  /* 0x0000000000007948 */ /* 0x000fea0003800000 */
[----:B------:R-:W-:Y:S01]  /*1610*/  NOP ;  /* 0x0000000000007918 */ /* 0x000fe20000000000 */
[----:B--2---:R-:W-:-:S05]  /*1620*/  IMAD.SHL.U32 R4, R2, 0x4, RZ ;  /* 0x0000000402047824 */ /* 0x004fca00078e00ff */
[----:B------:R-:W2:Y:S01]  /*1630*/  LDS R5, [R4+UR8] ;  /* 0x0000000804057984 */ /* 0x000ea20008000800 */
[----:B------:R-:W-:-:S05]  /*1640*/  IADD3 R2, P1, PT, R4, UR14, RZ ;  /* 0x0000000e04027c10 */ /* 0x000fca000ff3e0ff */
[----:B------:R-:W-:-:S05]  /*1650*/  IMAD.X R3, RZ, RZ, UR15, P1 ;  /* 0x0000000fff037e24 */ /* 0x000fca00088e06ff */
[----:B--2---:R2:W3:Y:S01]  /*1660*/  ATOMG.E.EXCH.STRONG.GPU PT, RZ, [R2], R5 ;  /* 0x0000000502ff73a8 */ /* 0x0044e200041ee100 */
[----:B------:R-:W-:-:S04]  /*1670*/  DEPBAR {5,4,3,2,1,0} ;  /* 0x0000003f0000791a */ /* 0x000fc80000000000 */
[----:B------:R-:W5:Y:S02]  /*1680*/  CCTL.E.C.LDCU.IV.DEEP [UR14] ;  /* 0x000000000e007540 */ /* 0x000f640009c08000 */
[----:B-----5:R2:W-:Y:S01]  /*1690*/  UTMACCTL.IV [UR14] ;  /* 0x000000000e0079b9 */ /* 0x0205e20008000000 */
[----:B------:R-:W-:Y:S01]  /*16a0*/  NOP ;  /* 0x0000000000007918 */ /* 0x000fe20000000000 */
.L_x_51:
[----:B------:R-:W-:Y:S05]  /*16b0*/  @P0 BRA `(.L_x_52) ;  /* 0x00000000000c0947 */ /* 0x000fea0003800000 */
[----:B------:R0:W-:Y:S01]  /*16c0*/  UTMACMDFLUSH ;  /* 0x00000000000079b7 */ /* 0x0001e20000000000 */
[----:B------:R-:W-:Y:S05]  /*16d0*/  @P0 BRA `(.L_x_52) ;  /* 0x0000000000040947 */ /* 0x000fea0003800000 */
[----:B------:R-:W-:-:S04]  /*16e0*/  DEPBAR.LE SB0, 0x0 ;  /* 0x000080000000791a */ /* 0x000fc80000000000 */
.L_x_52:
[----:B------:R-:W-:Y:S05]  /*16f0*/  WARPSYNC.ALL ;  /* 0x0000000000007948 */ /* 0x000fea0003800000 */
[----:B------:R-:W-:Y:S01]  /*1700*/  NOP ;  /* 0x0000000000007918 */ /* 0x000fe20000000000 */
[----:B---3--:R-:W-:Y:S01]  /*1710*/  BAR.SYNC.DEFER_BLOCKING 0x0 ;  /* 0x0000000000007b1d */ /* 0x008fe20000010000 */
[----:B------:R-:W-:Y:S01]  /*1720*/  ISETP.GE.AND P0, PT, R13, 0x1, PT ;  /* 0x000000010d00780c */ /* 0x000fe20003f06270 */
[----:B------:R-:W-:Y:S01]  /*1730*/  USHF.L.U32 UR11, UR11, 0x8, URZ ;  /* 0x000000080b0b7899 */ /* 0x000fe200080006ff */
[----:B--2--5:R-:W-:Y:S01]  /*1740*/  SHF.R.U32.HI R2, RZ, 0x5, R0 ;  /* 0x00000005ff027819 */ /* 0x024fe20000011600 */
[----:B------:R-:W-:-:S02]  /*1750*/  USHF.L.U32 UR31, UR9, 0x6, URZ ;  /* 0x00000006091f7899 */ /* 0x000fc400080006ff */
[----:B------:R-:W-:Y:S01]  /*1760*/  VOTEU.ALL UP0, P3 ;  /* 0x0000000000ff7886 */ /* 0x000fe20001800000 */
[----:B------:R-:W-:Y:S01]  /*1770*/  UMOV UR4, 0x1 ;  /* 0x0000000100047882 */ /* 0x000fe20000000000 */
[----:B------:R-:W-:Y:S01]  /*1780*/  VOTEU.ALL UP1, P3 ;  /* 0x0000000000ff7886 */ /* 0x000fe20001820000 */
[----:B------:R-:W-:Y:S02]  /*1790*/  R2UR UR24, R2 ;  /* 0x00000000021872ca */ /* 0x000fe400000e0000 */
[----:B------:R-:W-:-:S04]  /*17a0*/  @!UP0 UIADD3 UR16, UPT, UPT, -UR4, 0x100000, URZ ;  /* 0x0010000004108890 */ /* 0x000fc8000fffe1ff */
[----:B------:R-:W-:Y:S02]  /*17b0*/  @!UP0 USHF.L.U32 UR17, UR16, 0xb, URZ ;  /* 0x0000000b10118899 */ /* 0x000fe400080006ff */
[----:B------:R-:W-:Y:S02]  /*17c0*/  @!UP0 USHF.L.U32 UR16, UR16, 0x1, URZ ;  /* 0x0000000110108899 */ /* 0x000fe400080006ff */
[----:B------:R-:W-:-:S04]  /*17d0*/  @!UP0 UIADD3 UR4, UPT, UPT, -UR4, 0x100000, URZ ;  /* 0x0010000004048890 */ /* 0x000fc8000fffe1ff */
[----:B------:R-:W-:Y:S02]  /*17e0*/  @!UP0 USHF.L.U32 UR5, UR4, 0xb, URZ ;  /* 0x0000000b04058899 */ /* 0x000fe400080006ff */
[----:B------:R-:W-:Y:S01]  /*17f0*/  @!UP0 USHF.L.U32 UR4, UR4, 0x1, URZ ;  /* 0x0000000104048899 */ /* 0x000fe200080006ff */
[----:B------:R-:W-:Y:S01]  /*1800*/  VOTEU.ALL UP0, P3 ;  /* 0x0000000000ff7886 */ /* 0x000fe20001800000 */
[----:B------:R-:W2:Y:S04]  /*1810*/  FENCE.VIEW.ASYNC.S ;  /* 0x00000000000073c6 */ /* 0x000ea80000000000 */
[----:B--2---:R2:W3:Y:S06]  /*1820*/  @!UP0 SYNCS.EXCH.64 URZ, [UR8+0xa000], UR16 ;  /* 0x00a0001008ff85b2 */ /* 0x0044ec0008000100 */
[----:B------:R2:W5:Y:S01]  /*1830*/  @!UP1 SYNCS.EXCH.64 URZ, [UR8+0xa010], UR4 ;  /* 0x00a0100408ff95b2 */ /* 0x0005620008000100 */
[----:B------:R-:W-:Y:S05]  /*1840*/  @!P0 BRA `(.L_x_53) ;  /* 0x0000000400f88947 */ /* 0x000fea0003800000 */
[----:B---3-5:R-:W-:Y:S01]  /*1850*/  BAR.SYNC.DEFER_BLOCKING 0x0 ;  /* 0x0000000000007b1d */ /* 0x028fe20000010000 */
[----:B------:R-:W-:Y:S01]  /*1860*/  ELECT P1, URZ, PT ;  /* 0x0000000000ff782f */ /* 0x000fe20003820000 */
[----:B------:R-:W-:Y:S01]  /*1870*/  @!P3 IMAD.MOV.U32 R2, RZ, RZ, 0xa000 ;  /* 0x0000a000ff02b424 */ /* 0x000fe200078e00ff */
[----:B------:R-:W-:Y:S02]  /*1880*/  UIADD3 UR20, UPT, UPT, UR8, 0x8000, URZ ;  /* 0x0000800008147890 */ /* 0x000fe4000fffe0ff */
[----:B------:R-:W-:Y:S01]  /*1890*/  ISETP.LT.U32.AND P1, PT, R10, 0x20, P1 ;  /* 0x000000200a00780c */ /* 0x000fe20000f21070 */
[----:B------:R-:W-:Y:S01]  /*18a0*/  UMOV UR23, UR31 ;  /* 0x0000001f00177c82 */ /* 0x000fe20008000000 */
[----:B------:R-:W-:Y:S01]  /*18b0*/  ELECT P0, URZ, PT ;  /* 0x0000000000ff782f */ /* 0x000fe20003800000 */
[----:B------:R-:W-:-:S03]  /*18c0*/  USHF.R.U32.HI UR18, URZ, 0x4, UR8 ;  /* 0x00000004ff127899 */ /* 0x000fc60008011608 */
[----:B------:R-:W-:Y:S01]  /*18d0*/  ISETP.LT.U32.AND P0, PT, R10, 0x20, P0 ;  /* 0x000000200a00780c */ /* 0x000fe20000701070 */
[----:B--2---:R-:W-:Y:S02]  /*18e0*/  USHF.R.U32.HI UR16, URZ, 0x4, UR20 ;  /* 0x00000004ff107899 */ /* 0x004fe40008011614 */
[----:B------:R-:W-:Y:S02]  /*18f0*/  USGXT.U32 UR18, UR18, 0xe ;  /* 0x0000000e1212789a */ /* 0x000fe40008000000 */
[----:B------:R-:W-:Y:S02]  /*1900*/  USGXT.U32 UR16, UR16, 0xe ;  /* 0x0000000e1010789a */ /* 0x000fe40008000000 */
[----:B------:R-:W-:Y:S01]  /*1910*/  VOTEU.ANY UP0, P1 ;  /* 0x0000000000ff7886 */ /* 0x000fe20000800100 */
[----:B------:R-:W-:Y:S01]  /*1920*/  VOTEU.ANY UP2, P1 ;  /* 0x0000000000ff7886 */ /* 0x000fe20000840100 */
[----:B------:R-:W-:Y:S01]  /*1930*/  UMOV UR19, 0x40004040 ;  /* 0x4000404000137882 */ /* 0x000fe20000000000 */
[----:B------:R-:W-:-:S02]  /*1940*/  UMOV UR17, 0x40004040 ;  /* 0x4000404000117882 */ /* 0x000fc40000000000 */
[----:B------:R-:W-:Y:S02]  /*1950*/  @UP0 UIADD3 UR21, UPT, UPT, UR8, 0xa000, URZ ;  /* 0x0000a00008150890 */ /* 0x000fe4000fffe0ff */
[----:B------:R2:W-:Y:S01]  /*1960*/  @!P3 SYNCS.ARRIVE.TRANS64 RZ, [UR8+0xa000], R2 ;  /* 0x00a00002ffffb9a7 */ /* 0x0005e20008000008 */
[----:B------:R-:W-:Y:S01]  /*1970*/  @UP0 UMOV UR22, URZ ;  /* 0x000000ff00160c82 */ /* 0x000fe20008000000 */
[----:B------:R-:W-:Y:S06]  /*1980*/  BAR.SYNC.DEFER_BLOCKING 0x0 ;  /* 0x0000000000007b1d */ /* 0x000fec0000010000 */
[----:B------:R-:W-:Y:S01]  /*1990*/  VOTEU.ANY UP1, P0 ;  /* 0x0000000000ff7886 */ /* 0x000fe20000020100 */
[----:B------:R-:W-:-:S04]  /*19a0*/  VOTEU.ANY UP3, P0 ;  /* 0x0000000000ff7886 */ /* 0x000fc80000060100 */
[----:B------:R-:W-:Y:S01]  /*19b0*/  @UP1 UIADD3 UR4, UPT, UPT, UR8, 0xa000, URZ ;  /* 0x0000a00008041890 */ /* 0x000fe2000fffe0ff */
[----:B------:R-:W-:-:S06]  /*19c0*/  @UP1 UMOV UR10, URZ ;  /* 0x000000ff000a1c82 */ /* 0x000fcc0008000000 */
[----:B------:R-:W-:Y:S01]  /*19d0*/  @UP3 UMOV UR9, UR4 ;  /* 0x0000000400093c82 */ /* 0x000fe20008000000 */
[----:B------:R-:W-:Y:S01]  /*19e0*/  UMOV UR4, URZ ;  /* 0x000000ff00047c82 */ /* 0x000fe20008000000 */
[----:B------:R3:W-:Y:S01]  /*19f0*/  @UP2 UTMALDG.2D [UR20], [UR12] ;  /* 0x000000140c0025b4 */ /* 0x0007e20008008000 */
[----:B------:R5:W-:Y:S06]  /*1a00*/  MEMBAR.ALL.CTA ;  /* 0x0000000000007992 */ /* 0x000bec0000008000 */
[----:B-----5:R-:W5:Y:S01]  /*1a10*/  FENCE.VIEW.ASYNC.S ;  /* 0x00000000000073c6 */ /* 0x020f620000000000 */
[----:B---3--:R-:W-:-:S02]  /*1a20*/  UIADD3 UR22, UP1, UPT, UR18, 0x2, URZ ;  /* 0x0000000212167890 */ /* 0x008fc4000ff3e0ff */
[----:B------:R-:W-:Y:S02]  /*1a30*/  UIADD3 UR20, UP0, UPT, UR16, 0x2, URZ ;  /* 0x0000000210147890 */ /* 0x000fe4000ff1e0ff */
[----:B------:R-:W-:Y:S02]  /*1a40*/  UIADD3.X UR23, UPT, UPT, UR4, 0x40004040, URZ, UP1, !UPT ;  /* 0x4000404004177890 */ /* 0x000fe40008ffe4ff */
[----:B------:R-:W-:Y:S02]  /*1a50*/  UIADD3.X UR21, UPT, UPT, UR4, 0x40004040, URZ, UP0, !UPT ;  /* 0x4000404004157890 */ /* 0x000fe400087fe4ff */
[----:B------:R-:W-:Y:S02]  /*1a60*/  UIADD3.64 UR34, UPT, UPT, UR22, 0x2, URZ ;  /* 0x0000000216227897 */ /* 0x000fe4000fffe0ff */
[----:B------:R-:W-:Y:S02]  /*1a70*/  UIADD3.64 UR38, UPT, UPT, UR22, 0x4, URZ ;  /* 0x0000000416267897 */ /* 0x000fe4000fffe0ff */
[----:B------:R-:W-:Y:S01]  /*1a80*/  UIADD3.64 UR32, UPT, UPT, UR20, 0x2, URZ ;  /* 0x0000000214207897 */ /* 0x000fe2000fffe0ff */
[----:B-----5:R-:W-:Y:S01]  /*1a90*/  BAR.SYNC.DEFER_BLOCKING 0x0 ;  /* 0x0000000000007b1d */ /* 0x020fe20000010000 */
[----:B------:R-:W-:-:S02]  /*1aa0*/  UIADD3.64 UR36, UPT, UPT, UR20, 0x4, URZ ;  /* 0x0000000414247897 */ /* 0x000fc4000fffe0ff */
[----:B------:R-:W-:-:S03]  /*1ab0*/  UISETP.NE.U32.AND UP0, UPT, UR24, URZ, UPT ;  /* 0x000000ff1800728c */ /* 0x000fc6000bf05070 */
[----:B------:R2:W-:Y:S02]  /*1ac0*/  @UP3 UTMALDG.2D [UR8], [UR6] ;  /* 0x00000008060035b4 */ /* 0x0005e40008008000 */
[----:B------:R-:W-:Y:S06]  /*1ad0*/  BAR.SYNC.DEFER_BLOCKING 0x0 ;  /* 0x0000000000007b1d */ /* 0x000fec0000010000 */
[----:B------:R-:W3:Y:S02]  /*1ae0*/  SYNCS.PHASECHK.TRANS64.TRYWAIT P0, [UR8+0xa000], RZ ;  /* 0x00a000ffff0075a7 */ /* 0x000ee40008001108 */
[----:B--23--:R-:W-:Y:S05]  /*1af0*/  @!P0 BRA `(.L_x_54) ;  /* 0x0000000c00d48947 */ /* 0x00cfea0003800000 */
.L_x_66:
[----:B------:R-:W-:Y:S05]  /*1b00*/  BRA.U UP0, `(.L_x_55) ;  /* 0x0000000100347547 */ /* 0x000fea000b800000 */
[----:B------:R-:W-:Y:S01]  /*1b10*/  UMOV UR4, 0x0 ;  /* 0x0000000000047882 */ /* 0x000fe20000000000 */
[----:B------:R-:W-:Y:S01]  /*1b20*/  UMOV UR5, 0x4400010 ;  /* 0x0440001000057882 */ /* 0x000fe20000000000 */
[----:B------:R-:W-:Y:S01]  /*1b30*/  UMOV UR28, 0x0 ;  /* 0x00000000001c7882 */ /* 0x000fe20000000000 */
[----:B------:R-:W-:Y:S01]  /*1b40*/  UMOV UR29, 0x4400010 ;  /* 0x04400010001d7882 */ /* 0x000fe20000000000 */
[----:B------:R-:W-:Y:S01]  /*1b50*/  UMOV UR40, 0x0 ;  /* 0x0000000000287882 */ /* 0x000fe20000000000 */
[----:B------:R-:W-:Y:S01]  /*1b60*/  UMOV UR41, 0x4400010 ;  /* 0x0440001000297882 */ /* 0x000fe20000000000 */
[----:B------:R2:W-:Y:S01]  /*1b70*/  UTCHMMA gdesc[UR16], gdesc[UR18], tmem[UR27], tmem[UR4], idesc[UR5], !UPT ;  /* 0x00ff0412100075ea */ /* 0x0005e2000f80001b */
[----:B------:R-:W-:Y:S01]  /*1b80*/  UMOV UR42, 0x0 ;  /* 0x00000000002a7882 */ /* 0x000fe20000000000 */
[----:B------:R-:W-:Y:S01]  /*1b90*/  UMOV UR43, 0x4400010 ;  /* 0x04400010002b7882 */ /* 0x000fe20000000000 */
[----:B------:R2:W-:Y:S01]  /*1ba0*/  UTCHMMA gdesc[UR20], gdesc[UR22], tmem[UR27], tmem[UR28], idesc[UR29], UPT ;  /* 0x00ff1c16140075ea */ /* 0x0005e2000b80001b */
[----:B------:R2:W-:Y:S01]  /*1bb0*/  UTCHMMA gdesc[UR32], gdesc[UR34], tmem[UR27], tmem[UR40], idesc[UR41], UPT ;  /* 0x00ff2822200075ea */ /* 0x0005e2000b80001b */
[----:B------:R2:W-:Y:S01]  /*1bc0*/  UTCHMMA gdesc[UR36], gdesc[UR38], tmem[UR27], tmem[UR42], idesc[UR43], UPT ;  /* 0x00ff2a26240075ea */ /* 0x0005e2000b80001b */
[----:B------:R-:W-:Y:S01]  /*1bd0*/  NOP ;  /* 0x0000000000007918 */ /* 0x000fe20000000000 */
.L_x_55:
[----:B------:R-:W-:Y:S01]  /*1be0*/  ELECT P0, URZ, PT ;  /* 0x0000000000ff782f */ /* 0x000fe20003800000 */
[----:B--2---:R-:W-:-:S03]  /*1bf0*/  UIADD3 UR4, UPT, UPT, UR8, 0xa010, URZ ;  /* 0x0000a01008047890 */ /* 0x004fc6000fffe0ff */
[----:B------:R-:W-:Y:S01]  /*1c00*/  ISETP.LT.U32.AND P0, PT, R10, 0x20, P0 ;  /* 0x000000200a00780c */ /* 0x000fe20000701070 */
[----:B------:R-:W-:-:S12]  /*1c10*/  UMOV UR5, URZ ;  /* 0x000000ff00057c82 */ /* 0x000fd80008000000 */
[----:B------:R-:W-:Y:S01]  /*1c20*/  VOTEU.ANY UP0, P0 ;  /* 0x0000000000ff7886 */ /* 0x000fe20000000100 */
[----:B------:R-:W-:Y:S01]  /*1c30*/  VOTEU.ANY UP1, P0 ;  /* 0x0000000000ff7886 */ /* 0x000fe20000020100 */
[----:B------:R-:W-:-:S03]  /*1c40*/  ISETP.GE.U32.AND P0, PT, R13, 0x41, PT ;  /* 0x000000410d00780c */ /* 0x000fc60003f06070 */
[----:B------:R-:W-:Y:S02]  /*1c50*/  @UP0 UMOV UR9, UR4 ;  /* 0x0000000400090c82 */ /* 0x000fe40008000000 */
[----:B------:R2:W-:Y:S01]  /*1c60*/  @UP1 UTCBAR [UR9], URZ ;  /* 0x000000ff090013e9 */ /* 0x0005e200080000ff */
[----:B------:R-:W-:Y:S06]  /*1c70*/  BAR.SYNC.DEFER_BLOCKING 0x0 ;  /* 0x0000000000007b1d */ /* 0x000fec0000010000 */
[----:B------:R-:W3:Y:S02]  /*1c80*/  SYNCS.PHASECHK.TRANS64.TRYWAIT P1, [UR8+0xa010], RZ ;  /* 0x00a010ffff0075a7 */ /* 0x000ee40008021108 */
[----:B--23--:R-:W-:Y:S05]  /*1c90*/  @!P1 BRA `(.L_x_56) ;  /* 0x0000000c00789947 */ /* 0x00cfea0003800000 */
.L_x_67:
[----:B------:R-:W-:Y:S05]  /*1ca0*/  @!P0 BRA `(.L_x_53) ;  /* 0x0000000000e08947 */ /* 0x000fea0003800000 */
[----:B------:R-:W-:Y:S01]  /*1cb0*/  IMAD.MOV.U32 R2, RZ, RZ, 0x1 ;  /* 0x00000001ff027424 */ /* 0x000fe200078e00ff */
[----:B------:R-:W2:Y:S01]  /*1cc0*/  LDCU UR25, c[0x0][0x3a0] ;  /* 0x00007400ff1977ac */ /* 0x000ea20008000800 */
[----:B------:R-:W-:-:S05]  /*1cd0*/  UMOV UR30, 0x40 ;  /* 0x00000040001e7882 */ /* 0x000fca0000000000 */
.L_x_60:
[----:B------:R-:W-:Y:S01]  /*1ce0*/  BAR.SYNC.DEFER_BLOCKING 0x0 ;  /* 0x0000000000007b1d */ /* 0x000fe20000010000 */
[----:B------:R-:W-:Y:S01]  /*1cf0*/  ELECT P1, URZ, PT ;  /* 0x0000000000ff782f */ /* 0x000fe20003820000 */
[----:B------:R-:W-:Y:S01]  /*1d00*/  @!P3 IMAD.MOV.U32 R3, RZ, RZ, 0xa000 ;  /* 0x0000a000ff03b424 */ /* 0x000fe200078e00ff */
[----:B------:R-:W-:Y:S02]  /*1d10*/  ELECT P0, URZ, PT ;  /* 0x0000000000ff782f */ /* 0x000fe40003800000 */
[C---:B------:R-:W-:Y:S01]  /*1d20*/  ISETP.LT.U32.AND P1, PT, R10.reuse, 0x20, P1 ;  /* 0x000000200a00780c */ /* 0x040fe20000f21070 */
[----:B------:R-:W-:Y:S01]  /*1d30*/  UMOV UR10, UR30 ;  /* 0x0000001e000a7c82 */ /* 0x000fe20008000000 */
[----:B------:R-:W-:-:S11]  /*1d40*/  ISETP.LT.U32.AND P0, PT, R10, 0x20, P0 ;  /* 0x000000200a00780c */ /* 0x000fd60000701070 */
[----:B------:R-:W-:Y:S02]  /*1d50*/  VOTEU.ANY UP0, P1 ;  /* 0x0000000000ff7886 */ /* 0x000fe40000800100 */
[----:B------:R-:W-:-:S03]  /*1d60*/  VOTEU.ANY UP1, P0 ;  /* 0x0000000000ff7886 */ /* 0x000fc60000020100 */
[----:B------:R-:W-:Y:S02]  /*1d70*/  @UP0 UIADD3 UR28, UPT, UPT, UR8, 0x8000, URZ ;  /* 0x00008000081c0890 */ /* 0x000fe4000fffe0ff */
[----:B------:R3:W-:Y:S01]  /*1d80*/  @!P3 SYNCS.ARRIVE.TRANS64 RZ, [UR8+0xa000], R3 ;  /* 0x00a00003ffffb9a7 */ /* 0x0007e20008000008 */
[----:B------:R-:W-:Y:S01]  /*1d90*/  @UP0 UIADD3 UR29, UPT, UPT, UR8, 0xa000, URZ ;  /* 0x0000a000081d0890 */ /* 0x000fe2000fffe0ff */
[----:B------:R-:W-:Y:S01]  /*1da0*/  VOTEU.ANY UP0, P1 ;  /* 0x0000000000ff7886 */ /* 0x000fe20000800100 */
[----:B------:R-:W-:Y:S01]  /*1db0*/  BAR.SYNC.DEFER_BLOCKING 0x0 ;  /* 0x0000000000007b1d */ /* 0x000fe20000010000 */
[----:B------:R-:W-:Y:S01]  /*1dc0*/  @UP1 UIADD3 UR9, UPT, UPT, UR8, 0xa000, URZ ;  /* 0x0000a00008091890 */ /* 0x000fe2000fffe0ff */
[----:B---3--:R-:W-:-:S04]  /*1dd0*/  IMAD.U32 R3, R2, -0x80000000, RZ ;  /* 0x8000000002037824 */ /* 0x008fc800078e00ff */
[----:B------:R-:W-:Y:S01]  /*1de0*/  VOTEU.ANY UP1, P0 ;  /* 0x0000000000ff7886 */ /* 0x000fe20000020100 */
[----:B------:R3:W-:Y:S01]  /*1df0*/  @UP0 UTMALDG.2D [UR28], [UR12] ;  /* 0x0000001c0c0005b4 */ /* 0x0007e20008008000 */
[----:B------:R-:W-:Y:S01]  /*1e00*/  UISETP.NE.U32.AND UP0, UPT, UR24, URZ, UPT ;  /* 0x000000ff1800728c */ /* 0x000fe2000bf05070 */
[----:B------:R5:W-:Y:S06]  /*1e10*/  MEMBAR.ALL.CTA ;  /* 0x0000000000007992 */ /* 0x000bec0000008000 */
[----:B-----5:R-:W5:Y:S02]  /*1e20*/  FENCE.VIEW.ASYNC.S ;  /* 0x00000000000073c6 */ /* 0x020f640000000000 */
[----:B-----5:R-:W-:Y:S06]  /*1e30*/  BAR.SYNC.DEFER_BLOCKING 0x0 ;  /* 0x0000000000007b1d */ /* 0x020fec0000010000 */
[----:B------:R3:W-:Y:S02]  /*1e40*/  @UP1 UTMALDG.2D [UR8], [UR6] ;  /* 0x00000008060015b4 */ /* 0x0007e40008008000 */
[----:B------:R-:W-:Y:S06]  /*1e50*/  BAR.SYNC.DEFER_BLOCKING 0x0 ;  /* 0x0000000000007b1d */ /* 0x000fec0000010000 */
[----:B------:R-:W5:Y:S02]  /*1e60*/  SYNCS.PHASECHK.TRANS64.TRYWAIT P0, [UR8+0xa000], R3 ;  /* 0x00a00003ff0075a7 */ /* 0x000f640008001108 */
[----:B---3-5:R-:W-:Y:S05]  /*1e70*/  @!P0 BRA `(.L_x_57) ;  /* 0x0000000c000c8947 */ /* 0x028fea0003800000 */
.L_x_68:
[----:B------:R-:W-:Y:S05]  /*1e80*/  BRA.U UP0, `(.L_x_58) ;  /* 0x0000000100347547 */ /* 0x000fea000b800000 */
[----:B------:R-:W-:Y:S01]  /*1e90*/  UMOV UR28, 0x0 ;  /* 0x00000000001c7882 */ /* 0x000fe20000000000 */
[----:B------:R-:W-:Y:S01]  /*1ea0*/  UMOV UR29, 0x4400010 ;  /* 0x04400010001d7882 */ /* 0x000fe20000000000 */
[----:B------:R-:W-:Y:S01]  /*1eb0*/  UMOV UR40, 0x0 ;  /* 0x0000000000287882 */ /* 0x000fe20000000000 */
[----:B------:R-:W-:Y:S01]  /*1ec0*/  UMOV UR41, 0x4400010 ;  /* 0x0440001000297882 */ /* 0x000fe20000000000 */
[----:B------:R-:W-:Y:S01]  /*1ed0*/  UMOV UR42, 0x0 ;  /* 0x00000000002a7882 */ /* 0x000fe20000000000 */
[----:B------:R-:W-:Y:S01]  /*1ee0*/  UMOV UR43, 0x4400010 ;  /* 0x04400010002b7882 */ /* 0x000fe20000000000 */
[----:B------:R3:W-:Y:S01]  /*1ef0*/  UTCHMMA gdesc[UR16], gdesc[UR18], tmem[UR27], tmem[UR28], idesc[UR29], UPT ;  /* 0x00ff1c12100075ea */ /* 0x0007e2000b80001b */
[----:B------:R-:W-:Y:S01]  /*1f00*/  UMOV UR44, 0x0 ;  /* 0x00000000002c7882 */ /* 0x000fe20000000000 */
[----:B------:R-:W-:Y:S01]  /*1f10*/  UMOV UR45, 0x4400010 ;  /* 0x04400010002d7882 */ /* 0x000fe20000000000 */
[----:B------:R3:W-:Y:S01]  /*1f20*/  UTCHMMA gdesc[UR20], gdesc[UR22], tmem[UR27], tmem[UR40], idesc[UR41], UPT ;  /* 0x00ff2816140075ea */ /* 0x0007e2000b80001b */
[----:B------:R3:W-:Y:S01]  /*1f30*/  UTCHMMA gdesc[UR32], gdesc[UR34], tmem[UR27], tmem[UR42], idesc[UR43], UPT ;  /* 0x00ff2a22200075ea */ /* 0x0007e2000b80001b */
[----:B------:R3:W-:Y:S01]  /*1f40*/  UTCHMMA gdesc[UR36], gdesc[UR38], tmem[UR27], tmem[UR44], idesc[UR45], UPT ;  /* 0x00ff2c26240075ea */ /* 0x0007e2000b80001b */
[----:B------:R-:W-:Y:S01]  /*1f50*/  NOP ;  /* 0x0000000000007918 */ /* 0x000fe20000000000 */
.L_x_58:
[----:B------:R-:W-:-:S04]  /*1f60*/  ELECT P0, URZ, PT ;  /* 0x0000000000ff782f */ /* 0x000fc80003800000 */
[----:B------:R-:W-:-:S13]  /*1f70*/  ISETP.LT.U32.AND P0, PT, R10, 0x20, P0 ;  /* 0x000000200a00780c */ /* 0x000fda0000701070 */
[----:B------:R-:W-:Y:S01]  /*1f80*/  VOTEU.ANY UP0, P0 ;  /* 0x0000000000ff7886 */ /* 0x000fe20000000100 */
[----:B------:R-:W-:-:S04]  /*1f90*/  VOTEU.ANY UP1, P0 ;  /* 0x0000000000ff7886 */ /* 0x000fc80000020100 */
[----:B------:R-:W-:Y:S02]  /*1fa0*/  @UP0 UMOV UR9, UR4 ;  /* 0x0000000400090c82 */ /* 0x000fe40008000000 */
[----:B------:R5:W-:Y:S01]  /*1fb0*/  @UP1 UTCBAR [UR9], URZ ;  /* 0x000000ff090013e9 */ /* 0x000be200080000ff */
[----:B------:R-:W-:Y:S06]  /*1fc0*/  BAR.SYNC.DEFER_BLOCKING 0x0 ;  /* 0x0000000000007b1d */ /* 0x000fec0000010000 */
[----:B------:R-:W3:Y:S02]  /*1fd0*/  SYNCS.PHASECHK.TRANS64.TRYWAIT P0, [UR8+0xa010], R3 ;  /* 0x00a01003ff0075a7 */ /* 0x000ee40008001108 */
[----:B---3-5:R-:W-:Y:S05]  /*1fe0*/  @!P0 BRA `(.L_x_59) ;  /* 0x0000000800bc8947 */ /* 0x028fea0003800000 */
.L_x_69:
[----:B------:R-:W-:Y:S01]  /*1ff0*/  UIADD3 UR30, UPT, UPT, UR30, 0x40, URZ ;  /* 0x000000401e1e7890 */ /* 0x000fe2000fffe0ff */
[----:B------:R-:W-:-:S03]  /*2000*/  LOP3.LUT R2, R2, 0x1, RZ, 0x3c, !PT ;  /* 0x0000000102027812 */ /* 0x000fc600078e3cff */
[----:B--2---:R-:W-:-:S09]  /*2010*/  UISETP.GE.AND UP0, UPT, UR30, UR25, UPT ;  /* 0x000000191e00728c */ /* 0x004fd2000bf06270 */
[----:B------:R-:W-:Y:S05]  /*2020*/  BRA.U !UP0, `(.L_x_60) ;  /* 0xfffffffd082c7547 */ /* 0x000fea000b83ffff */
.L_x_53:
[----:B---3-5:R-:W-:Y:S06]  /*2030*/  BAR.SYNC.DEFER_BLOCKING 0x0 ;  /* 0x0000000000007b1d */ /* 0x028fec0000010000 */
[----:B------:R-:W-:Y:S04]  /*2040*/  BSSY.RECONVERGENT B5, `(.L_x_61) ;  /* 0x0000004000057945 */ /* 0x000fe80003800200 */
[----:B------:R-:W-:Y:S05]  /*2050*/  @P3 BRA `(.L_x_62) ;  /* 0x0000000000083947 */ /* 0x000fea0003800000 */
[----:B------:R-:W3:Y:S02]  /*2060*/  SYNCS.CCTL.IV [UR8+0xa000] ;  /* 0x00a00000ff0079b1 */ /* 0x000ee40008000008 */
[----:B---3--:R-:W3:Y:S02]  /*2070*/  SYNCS.CCTL.IV [UR8+0xa010] ;  /* 0x00a01000ff0079b1 */ /* 0x008ee40008000008 */
.L_x_62:
[----:B--2---:R-:W-:Y:S05]  /*2080*/  BSYNC.RECONVERGENT B5 ;  /* 0x0000000000057941 */ /* 0x004fea0003800200 */
.L_x_61:
[----:B------:R-:W-:Y:S01]  /*2090*/  ULOP3.LUT UR24, UR24, 0x3, URZ, 0xc0, !UPT ;  /* 0x0000000318187892 */ /* 0x000fe2000f8ec0ff */
[C---:B------:R-:W-:Y:S01]  /*20a0*/  IMAD.SHL.U32 R2, R0.reuse, 0x10, RZ ;  /* 0x0000001000027824 */ /* 0x040fe200078e00ff */
[----:B------:R-:W-:Y:S01]  /*20b0*/  UMOV UR26, UR31 ;  /* 0x0000001f001a7c82 */ /* 0x000fe20008000000 */
[C---:B------:R-:W-:Y:S01]  /*20c0*/  IMAD.SHL.U32 R132, R0.reuse, 0x40, RZ ;  /* 0x0000004000847824 */ /* 0x040fe200078e00ff */
[----:B------:R-:W-:Y:S01]  /*20d0*/  ULEA UR4, UR24, UR27, 0x15 ;  /* 0x0000001b18047291 */ /* 0x000fe2000f8ea8ff */
[----:B------:R-:W-:Y:S01]  /*20e0*/  IMAD.SHL.U32 R3, R0, 0x80, RZ ;  /* 0x0000008000037824 */ /* 0x000fe200078e00ff */
[----:B------:R-:W-:Y:S01]  /*20f0*/  LOP3.LUT R2, R2, 0x70, RZ, 0xc0, !PT ;  /* 0x0000007002027812 */ /* 0x000fe200078ec0ff */
[----:B------:R-:W-:Y:S01]  /*2100*/  IMAD.SHL.U32 R0, R0, 0x400, RZ ;  /* 0x0000040000007824 */ /* 0x000fe200078e00ff */
[----:B------:R-:W-:Y:S01]  /*2110*/  LOP3.LUT R133, R132, 0x1800, RZ, 0xc0, !PT ;  /* 0x0000180084857812 */ /* 0x000fe200078ec0ff */
[----:B------:R-:W-:Y:S01]  /*2120*/  ULEA UR25, UR24, UR11, 0x6 ;  /* 0x0000000b18197291 */ /* 0x000fe2000f8e30ff */
[----:B------:R-:W-:Y:S01]  /*2130*/  LOP3.LUT R2, R2, 0x780, R3, 0xf8, !PT ;  /* 0x0000078002027812 */ /* 0x000fe200078ef803 */
[----:B------:R-:W-:Y:S01]  /*2140*/  ULEA UR24, UR24, UR8, 0xd ;  /* 0x0000000818187291 */ /* 0x000fe2000f8e68ff */
[----:B------:R-:W-:Y:S01]  /*2150*/  LOP3.LUT R133, R133, 0x4000, R0, 0xf8, !PT ;  /* 0x0000400085857812 */ /* 0x000fe200078ef800 */
[----:B----4-:R-:W-:Y:S01]  /*2160*/  LDTM.16dp32bit_t0_t15.x128 R4, tmem[UR4] ;  /* 0x00000004000479ee */ /* 0x010fe20008b80000 */
[----:B------:R-:W2:Y:S01]  /*2170*/  LDTM.16dp32bit_t16_t31.x128 R4, tmem[UR4+0x80] ;  /* 0x00008004000479ee */ /* 0x000ea20008ba0000 */
[----:B------:R-:W-:Y:S01]  /*2180*/  NOP ;  /* 0x0000000000007918 */ /* 0x000fe20000000000 */
[----:B--2---:R-:W-:-:S02]  /*2190*/  ELECT P0, URZ, PT ;  /* 0x0000000000ff782f */ /* 0x004fc40003800000 */
[----:B------:R-:W-:-:S04]  /*21a0*/  LOP3.LUT R0, R133, R2, RZ, 0xfc, !PT ;  /* 0x0000000285007212 */ /* 0x000fc800078efcff */
[C---:B------:R-:W-:Y:S02]  /*21b0*/  LOP3.LUT R2, R0.reuse, 0x10, RZ, 0x3c, !PT ;  /* 0x0000001000027812 */ /* 0x040fe400078e3cff */
[----:B------:R-:W-:Y:S02]  /*21c0*/  LOP3.LUT R3, R0, 0x20, RZ, 0x3c, !PT ;  /* 0x0000002000037812 */ /* 0x000fe400078e3cff */
[----:B------:R-:W-:Y:S02]  /*21d0*/  F2FP.F16.F32.PACK_AB R4, R5, R4 ;  /* 0x000000040504723e */ /* 0x000fe400000000ff */
[----:B------:R-:W-:Y:S02]  /*21e0*/  F2FP.F16.F32.PACK_AB R68, R69, R68 ;  /* 0x000000444544723e */ /* 0x000fe400000000ff */
[----:B------:R-:W-:Y:S02]  /*21f0*/  F2FP.F16.F32.PACK_AB R5, R7, R6 ;  /* 0x000000060705723e */ /* 0x000fe400000000ff */
[----:B------:R-:W-:-:S02]  /*2200*/  F2FP.F16.F32.PACK_AB R12, R13, R12 ;  /* 0x0000000c0d0c723e */ /* 0x000fc400000000ff */
[----:B------:R-:W-:Y:S02]  /*2210*/  F2FP.F16.F32.PACK_AB R69, R71, R70 ;  /* 0x000000464745723e */ /* 0x000fe400000000ff */
[----:B------:R-:W-:Y:S02]  /*2220*/  F2FP.F16.F32.PACK_AB R76, R77, R76 ;  /* 0x0000004c4d4c723e */ /* 0x000fe400000000ff */
[----:B------:R-:W-:Y:S02]  /*2230*/  F2FP.F16.F32.PACK_AB R6, R9, R8 ;  /* 0x000000080906723e */ /* 0x000fe400000000ff */
[----:B------:R-:W-:Y:S02]  /*2240*/  F2FP.F16.F32.PACK_AB R7, R11, R10 ;  /* 0x0000000a0b07723e */ /* 0x000fe400000000ff */
[----:B------:R-:W-:Y:S02]  /*2250*/  F2FP.F16.F32.PACK_AB R13, R15, R14 ;  /* 0x0000000e0f0d723e */ /* 0x000fe400000000ff */
[----:B------:R-:W-:Y:S01]  /*2260*/  F2FP.F16.F32.PACK_AB R70, R73, R72 ;  /* 0x000000484946723e */ /* 0x000fe200000000ff */
[----:B---3--:R-:W-:Y:S01]  /*2270*/  STS.128 [R0+UR8], R4 ;  /* 0x0000000400007988 */ /* 0x008fe20008000c08 */
[----:B------:R-:W-:-:S02]  /*2280*/  F2FP.F16.F32.PACK_AB R71, R75, R74 ;  /* 0x0000004a4b47723e */ /* 0x000fc400000000ff */
[----:B------:R-:W-:Y:S02]  /*2290*/  F2FP.F16.F32.PACK_AB R77, R79, R78 ;  /* 0x0000004e4f4d723e */ /* 0x000fe400000000ff */
[----:B------:R-:W-:Y:S01]  /*22a0*/  F2FP.F16.F32.PACK_AB R14, R17, R16 ;  /* 0x00000010110e723e */ /* 0x000fe200000000ff */
[----:B------:R-:W-:Y:S01]  /*22b0*/  STS.128 [R0+UR8+0x2000], R68 ;  /* 0x0020004400007988 */ /* 0x000fe20008000c08 */
[----:B------:R-:W-:Y:S02]  /*22c0*/  F2FP.F16.F32.PACK_AB R15, R19, R18 ;  /* 0x00000012130f723e */ /* 0x000fe400000000ff */
[----:B------:R-:W-:Y:S02]  /*22d0*/  F2FP.F16.F32.PACK_AB R20, R21, R20 ;  /* 0x000000141514723e */ /* 0x000fe400000000ff */
[----:B------:R-:W-:Y:S01]  /*22e0*/  F2FP.F16.F32.PACK_AB R78, R81, R80 ;  /* 0x00000050514e723e */ /* 0x000fe200000000ff */
[----:B------:R-:W-:Y:S01]  /*22f0*/  STS.128 [R2+UR8], R12 ;  /* 0x0000000c02007988 */ /* 0x000fe20008000c08 */
[----:B------:R-:W-:-:S02]  /*2300*/  F2FP.F16.F32.PACK_AB R79, R83, R82 ;  /* 0x00000052534f723e */ /* 0x000fc400000000ff */
[----:B------:R-:W-:Y:S02]  /*2310*/  F2FP.F16.F32.PACK_AB R84, R85, R84 ;  /* 0x000000545554723e */ /* 0x000fe400000000ff */
[----:B------:R-:W-:Y:S01]  /*2320*/  F2FP.F16.F32.PACK_AB R21, R23, R22 ;  /* 0x000000161715723e */ /* 0x000fe200000000ff */
[----:B------:R2:W-:Y:S01]  /*2330*/  STS.128 [R2+UR8+0x2000], R76 ;  /* 0x0020004c02007988 */ /* 0x0005e20008000c08 */
[----:B------:R-:W-:Y:S02]  /*2340*/  F2FP.F16.F32.PACK_AB R28, R29, R28 ;  /* 0x0000001c1d1c723e */ /* 0x000fe400000000ff */
[----:B------:R-:W-:Y:S02]  /*2350*/  F2FP.F16.F32.PACK_AB R85, R87, R86 ;  /* 0x000000565755723e */ /* 0x000fe400000000ff */
[----:B------:R-:W-:Y:S02]  /*2360*/  F2FP.F16.F32.PACK_AB R92, R93, R92 ;  /* 0x0000005c5d5c723e */ /* 0x000fe400000000ff */
[----:B------:R-:W-:-:S02]  /*2370*/  F2FP.F16.F32.PACK_AB R22, R25, R24 ;  /* 0x000000181916723e */ /* 0x000fc400000000ff */
[----:B------:R-:W-:Y:S02]  /*2380*/  F2FP.F16.F32.PACK_AB R23, R27, R26 ;  /* 0x0000001a1b17723e */ /* 0x000fe400000000ff */
[----:B------:R-:W-:Y:S02]  /*2390*/  F2FP.F16.F32.PACK_AB R29, R31, R30 ;  /* 0x0000001e1f1d723e */ /* 0x000fe400000000ff */
[----:B------:R-:W-:Y:S01]  /*23a0*/  F2FP.F16.F32.PACK_AB R36, R37, R36 ;  /* 0x000000242524723e */ /* 0x000fe200000000ff */
[----:B------:R3:W-:Y:S01]  /*23b0*/  STS.128 [R3+UR8], R20 ;  /* 0x0000001403007988 */ /* 0x0007e20008000c08 */
[----:B------:R-:W-:Y:S02]  /*23c0*/  F2FP.F16.F32.PACK_AB R86, R89, R88 ;  /* 0x000000585956723e */ /* 0x000fe400000000ff */
[----:B------:R-:W-:Y:S02]  /*23d0*/  F2FP.F16.F32.PACK_AB R87, R91, R90 ;  /* 0x0000005a5b57723e */ /* 0x000fe400000000ff */
[----:B------:R-:W-:-:S02]  /*23e0*/  F2FP.F16.F32.PACK_AB R93, R95, R94 ;  /* 0x0000005e5f5d723e */ /* 0x000fc400000000ff */
[----:B------:R-:W-:Y:S01]  /*23f0*/  F2FP.F16.F32.PACK_AB R100, R101, R100 ;  /* 0x000000646564723e */ /* 0x000fe200000000ff */
[----:B------:R3:W-:Y:S01]  /*2400*/  STS.128 [R3+UR8+0x2000], R84 ;  /* 0x0020005403007988 */ /* 0x0007e20008000c08 */
[----:B------:R-:W-:Y:S02]  /*2410*/  F2FP.F16.F32.PACK_AB R30, R33, R32 ;  /* 0x00000020211e723e */ /* 0x000fe400000000ff */
[----:B------:R-:W-:Y:S02]  /*2420*/  F2FP.F16.F32.PACK_AB R31, R35, R34 ;  /* 0x00000022231f723e */ /* 0x000fe400000000ff */
[----:B------:R-:W-:Y:S02]  /*2430*/  F2FP.F16.F32.PACK_AB R37, R39, R38 ;  /* 0x000000262725723e */ /* 0x000fe400000000ff */
[----:B------:R-:W-:Y:S02]  /*2440*/  F2FP.F16.F32.PACK_AB R44, R45, R44 ;  /* 0x0000002c2d2c723e */ /* 0x000fe400000000ff */
[----:B------:R-:W-:-:S02]  /*2450*/  F2FP.F16.F32.PACK_AB R94, R97, R96 ;  /* 0x00000060615e723e */ /* 0x000fc400000000ff */
[----:B------:R-:W-:Y:S02]  /*2460*/  F2FP.F16.F32.PACK_AB R95, R99, R98 ;  /* 0x00000062635f723e */ /* 0x000fe400000000ff */
[----:B------:R-:W-:Y:S02]  /*2470*/  F2FP.F16.F32.PACK_AB R101, R103, R102 ;  /* 0x000000666765723e */ /* 0x000fe400000000ff */
[----:B------:R-:W-:Y:S02]  /*2480*/  F2FP.F16.F32.PACK_AB R108, R109, R108 ;  /* 0x0000006c6d6c723e */ /* 0x000fe400000000ff */
[----:B------:R-:W-:Y:S02]  /*2490*/  LOP3.LUT R8, R0, 0x30, RZ, 0x3c, !PT ;  /* 0x0000003000087812 */ /* 0x000fe400078e3cff */
[----:B------:R-:W-:Y:S02]  /*24a0*/  F2FP.F16.F32.PACK_AB R38, R41, R40 ;  /* 0x000000282926723e */ /* 0x000fe400000000ff */
[----:B------:R-:W-:Y:S01]  /*24b0*/  F2FP.F16.F32.PACK_AB R39, R43, R42 ;  /* 0x0000002a2b27723e */ /* 0x000fe200000000ff */
[----:B------:R3:W-:Y:S01]  /*24c0*/  STS.128 [R8+UR8], R28 ;  /* 0x0000001c08007988 */ /* 0x0007e20008000c08 */
[----:B------:R-:W-:-:S02]  /*24d0*/  F2FP.F16.F32.PACK_AB R45, R47, R46 ;  /* 0x0000002e2f2d723e */ /* 0x000fc400000000ff */
[----:B------:R-:W-:Y:S01]  /*24e0*/  F2FP.F16.F32.PACK_AB R52, R53, R52 ;  /* 0x000000343534723e */ /* 0x000fe200000000ff */
[----:B------:R3:W-:Y:S01]  /*24f0*/  STS.128 [R8+UR8+0x2000], R92 ;  /* 0x0020005c08007988 */ /* 0x0007e20008000c08 */
[----:B------:R-:W-:Y:S02]  /*2500*/  F2FP.F16.F32.PACK_AB R102, R105, R104 ;  /* 0x000000686966723e */ /* 0x000fe400000000ff */
[----:B------:R-:W-:Y:S02]  /*2510*/  F2FP.F16.F32.PACK_AB R103, R107, R106 ;  /* 0x0000006a6b67723e */ /* 0x000fe400000000ff */
[----:B------:R-:W-:Y:S02]  /*2520*/  F2FP.F16.F32.PACK_AB R109, R111, R110 ;  /* 0x0000006e6f6d723e */ /* 0x000fe400000000ff */
[----:B------:R-:W-:Y:S02]  /*2530*/  F2FP.F16.F32.PACK_AB R116, R117, R116 ;  /* 0x000000747574723e */ /* 0x000fe400000000ff */
[----:B------:R-:W-:-:S02]  /*2540*/  LOP3.LUT R9, R0, 0x40, RZ, 0x3c, !PT ;  /* 0x0000004000097812 */ /* 0x000fc400078e3cff */
[----:B------:R-:W-:Y:S02]  /*2550*/  F2FP.F16.F32.PACK_AB R46, R49, R48 ;  /* 0x00000030312e723e */ /* 0x000fe400000000ff */
[----:B------:R-:W-:Y:S01]  /*2560*/  F2FP.F16.F32.PACK_AB R47, R51, R50 ;  /* 0x00000032332f723e */ /* 0x000fe200000000ff */
[----:B------:R3:W-:Y:S01]  /*2570*/  STS.128 [R9+UR8], R36 ;  /* 0x0000002409007988 */ /* 0x0007e20008000c08 */
[----:B------:R-:W-:Y:S02]  /*2580*/  F2FP.F16.F32.PACK_AB R53, R55, R54 ;  /* 0x000000363735723e */ /* 0x000fe400000000ff */
[----:B------:R-:W-:Y:S01]  /*2590*/  F2FP.F16.F32.PACK_AB R60, R61, R60 ;  /* 0x0000003c3d3c723e */ /* 0x000fe200000000ff */
[----:B------:R3:W-:Y:S01]  /*25a0*/  STS.128 [R9+UR8+0x2000], R100 ;  /* 0x0020006409007988 */ /* 0x0007e20008000c08 */
[----:B------:R-:W-:Y:S02]  /*25b0*/  F2FP.F16.F32.PACK_AB R110, R113, R112 ;  /* 0x00000070716e723e */ /* 0x000fe400000000ff */
[----:B------:R-:W-:-:S02]  /*25c0*/  F2FP.F16.F32.PACK_AB R111, R115, R114 ;  /* 0x00000072736f723e */ /* 0x000fc400000000ff */
        /* <DEDUP_REMOVED lines=11> */
[----:B--2---:R-:W-:Y:S02]  /*2680*/  LOP3.LUT R2, R0, 0x60, RZ, 0x3c, !PT ;  /* 0x0000006000027812 */ /* 0x004fe400078e3cff */
[----:B------:R-:W-:Y:S02]  /*2690*/  F2FP.F16.F32.PACK_AB R62, R65, R64 ;  /* 0x00000040413e723e */ /* 0x000fe400000000ff */
[----:B------:R-:W-:Y:S01]  /*26a0*/  F2FP.F16.F32.PACK_AB R63, R67, R66 ;  /* 0x00000042433f723e */ /* 0x000fe200000000ff */
[----:B------:R3:W-:Y:S01]  /*26b0*/  STS.128 [R2+UR8], R52 ;  /* 0x0000003402007988 */ /* 0x0007e20008000c08 */
[----:B------:R-:W-:-:S02]  /*26c0*/  F2FP.F16.F32.PACK_AB R126, R129, R128 ;  /* 0x00000080817e723e */ /* 0x000fc400000000ff */
[----:B------:R-:W-:Y:S01]  /*26d0*/  F2FP.F16.F32.PACK_AB R127, R131, R130 ;  /* 0x00000082837f723e */ /* 0x000fe200000000ff */
[----:B------:R3:W-:Y:S01]  /*26e0*/  STS.128 [R2+UR8+0x2000], R116 ;  /* 0x0020007402007988 */ /* 0x0007e20008000c08 */
[----:B------:R-:W-:-:S05]  /*26f0*/  LOP3.LUT R0, R0, 0x70, RZ, 0x3c, !PT ;  /* 0x0000007000007812 */ /* 0x000fca00078e3cff */
[----:B------:R3:W-:Y:S04]  /*2700*/  STS.128 [R0+UR8], R60 ;  /* 0x0000003c00007988 */ /* 0x0007e80008000c08 */
[----:B------:R3:W-:Y:S01]  /*2710*/  STS.128 [R0+UR8+0x2000], R124 ;  /* 0x0020007c00007988 */ /* 0x0007e20008000c08 */
[----:B------:R2:W-:Y:S06]  /*2720*/  MEMBAR.ALL.CTA ;  /* 0x0000000000007992 */ /* 0x0005ec0000008000 */
[----:B--2---:R-:W2:Y:S02]  /*2730*/  FENCE.VIEW.ASYNC.S ;  /* 0x00000000000073c6 */ /* 0x004ea40000000000 */
[----:B--2---:R-:W-:Y:S06]  /*2740*/  BAR.SYNC.DEFER_BLOCKING 0x0 ;  /* 0x0000000000007b1d */ /* 0x004fec0000010000 */
[----:B------:R3:W-:Y:S01]  /*2750*/  UTMASTG.2D [UR24], [UR14] ;  /* 0x000000180e0073b5 */ /* 0x0007e20008008000 */
[----:B------:R0:W-:Y:S01]  /*2760*/  UTMACMDFLUSH ;  /* 0x00000000000079b7 */ /* 0x0001e20000000000 */
[----:B------:R-:W-:-:S04]  /*2770*/  DEPBAR.LE SB0, 0x0 ;  /* 0x000080000000791a */ /* 0x000fc80000000000 */
[----:B------:R-:W-:Y:S08]  /*2780*/  BAR.SYNC.DEFER_BLOCKING 0x0 ;  /* 0x0000000000007b1d */ /* 0x000ff00000010000 */
[----:B------:R-:W-:Y:S06]  /*2790*/  BAR.SYNC.DEFER_BLOCKING 0x0 ;  /* 0x0000000000007b1d */ /* 0x000fec0000010000 */
[----:B---3--:R-:W-:Y:S05]  /*27a0*/  @P2 BRA `(.L_x_63) ;  /* 0x0000000000a02947 */ /* 0x008fea0003800000 */
[----:B------:R-:W2:Y:S01]  /*27b0*/  S2UR UR5, SR_CgaCtaId ;  /* 0x00000000000579c3 */ /* 0x000ea20000008800 */
[----:B------:R-:W-:Y:S01]  /*27c0*/  NOP ;  /* 0x0000000000007918 */ /* 0x000fe20000000000 */
[----:B------:R-:W-:Y:S01]  /*27d0*/  UMOV UR4, 0x50 ;  /* 0x0000005000047882 */ /* 0x000fe20000000000 */
[----:B------:R-:W-:Y:S02]  /*27e0*/  IMAD.U32 R0, RZ, RZ, UR27 ;  /* 0x0000001bff007e24 */ /* 0x000fe4000f8e00ff */
[----:B------:R-:W-:Y:S02]  /*27f0*/  IMAD.MOV.U32 R3, RZ, RZ, 0xff ;  /* 0x000000ffff037424 */ /* 0x000fe400078e00ff */
[----:B------:R-:W-:Y:S01]  /*2800*/  IMAD.MOV.U32 R7, RZ, RZ, 0x1 ;  /* 0x00000001ff077424 */ /* 0x000fe200078e00ff */
[----:B------:R-:W-:-:S04]  /*2810*/  LOP3.LUT R0, R0, 0xffff, RZ, 0xc0, !PT ;  /* 0x0000ffff00007812 */ /* 0x000fc800078ec0ff */
[----:B------:R-:W-:-:S05]  /*2820*/  SHF.R.U32.HI R0, RZ, 0x5, R0 ;  /* 0x00000005ff007819 */ /* 0x000fca0000011600 */
[----:B------:R-:W-:Y:S01]  /*2830*/  VIADD R2, R0, 0x10 ;  /* 0x0000001000027836 */ /* 0x000fe20000000000 */
[----:B------:R-:W-:Y:S01]  /*2840*/  SHF.L.U32 R0, R3, R0, RZ ;  /* 0x0000000003007219 */ /* 0x000fe200000006ff */
[----:B--2---:R-:W-:-:S03]  /*2850*/  ULEA UR6, UR5, UR4, 0x18 ;  /* 0x0000000405067291 */ /* 0x004fc6000f8ec0ff */
[----:B------:R-:W-:-:S04]  /*2860*/  SHF.L.U32 R3, R7, R2, RZ ;  /* 0x0000000207037219 */ /* 0x000fc800000006ff */
[----:B------:R-:W-:Y:S02]  /*2870*/  LOP3.LUT R0, R3, R0, RZ, 0xfc, !PT ;  /* 0x0000000003007212 */ /* 0x000fe400078efcff */
[----:B------:R-:W2:Y:S02]  /*2880*/  LDS R5, [UR6] ;  /* 0x00000006ff057984 */ /* 0x000ea40008000800 */
[C---:B------:R-:W-:Y:S02]  /*2890*/  LOP3.LUT R2, R0.reuse, 0xffff, RZ, 0xc0, !PT ;  /* 0x0000ffff00027812 */ /* 0x040fe400078ec0ff */
[----:B--2---:R-:W-:-:S04]  /*28a0*/  LOP3.LUT R3, R0, 0xffff, R5, 0x80, !PT ;  /* 0x0000ffff00037812 */ /* 0x004fc800078e8005 */
[----:B------:R-:W-:-:S13]  /*28b0*/  ISETP.NE.AND P0, PT, R3, R2, PT ;  /* 0x000000020300720c */ /* 0x000fda0003f05270 */
[----:B------:R-:W-:Y:S05]  /*28c0*/  @P0 BRA `(.L_x_64) ;  /* 0x0000000000500947 */ /* 0x000fea0003800000 */
[----:B------:R-:W-:Y:S02]  /*28d0*/  SHF.R.U32.HI R5, RZ, 0x10, R5 ;  /* 0x00000010ff057819 */ /* 0x000fe40000011605 */
[----:B------:R-:W-:-:S04]  /*28e0*/  SHF.R.U32.HI R2, RZ, 0x10, R0 ;  /* 0x00000010ff027819 */ /* 0x000fc80000011600 */
[----:B------:R-:W-:-:S04]  /*28f0*/  LOP3.LUT R5, R5, R2, RZ, 0xc0, !PT ;  /* 0x0000000205057212 */ /* 0x000fc800078ec0ff */
[----:B------:R-:W-:-:S13]  /*2900*/  ISETP.NE.AND P0, PT, R5, R2, PT ;  /* 0x000000020500720c */ /* 0x000fda0003f05270 */
[----:B------:R-:W-:Y:S05]  /*2910*/  @P0 BRA `(.L_x_65) ;  /* 0x0000000000300947 */ /* 0x000fea0003800000 */
[----:B------:R-:W-:Y:S01]  /*2920*/  R2UR UR4, R0 ;  /* 0x00000000000472ca */ /* 0x000fe200000e0000 */
[----:B------:R-:W-:Y:S01]  /*2930*/  VOTEU.ANY UR5, UPT, PT ;  /* 0x0000000000057886 */ /* 0x000fe200038e0100 */
[----:B------:R-:W2:Y:S01]  /*2940*/  S2R R0, SR_LANEID ;  /* 0x0000000000007919 */ /* 0x000ea20000000000 */
[----:B------:R-:W-:-:S10]  /*2950*/  UFLO.U32 UR5, UR5 ;  /* 0x00000005000572bd */ /* 0x000fd400080e0000 */
[----:B------:R-:W-:-:S06]  /*2960*/  ULOP3.LUT UR4, URZ, UR4, URZ, 0x33, !UPT ;  /* 0x00000004ff047292 */ /* 0x000fcc000f8e33ff */
[----:B------:R-:W-:-:S04]  /*2970*/  IMAD.U32 R2, RZ, RZ, UR4 ;  /* 0x00000004ff027e24 */ /* 0x000fc8000f8e00ff */
[----:B------:R-:W3:Y:S02]  /*2980*/  REDUX UR7, R2 ;  /* 0x00000000020773c4 */ /* 0x000ee40000000000 */
[----:B------:R4:W-:Y:S01]  /*2990*/  UTCATOMSWS.AND URZ, UR4 ;  /* 0x0000000400ff79e3 */ /* 0x0009e20008000000 */
[----:B--2---:R-:W-:Y:S01]  /*29a0*/  ISETP.EQ.U32.AND P0, PT, R0, UR5, PT ;  /* 0x0000000500007c0c */ /* 0x004fe2000bf02070 */
[----:B---3--:R-:W-:-:S12]  /*29b0*/  IMAD.U32 R0, RZ, RZ, UR7 ;  /* 0x00000007ff007e24 */ /* 0x008fd8000f8e00ff */
[----:B------:R4:W-:Y:S01]  /*29c0*/  @P0 ATOMS.AND RZ, [UR6], R0 ;  /* 0x00000000ffff098c */ /* 0x0009e2000a800006 */
[----:B------:R-:W-:Y:S05]  /*29d0*/  BRA `(.L_x_63) ;  /* 0x0000000000147947 */ /* 0x000fea0003800000 */
.L_x_65:
[----:B------:R-:W-:-:S07]  /*29e0*/  MOV R2, 0x2a00 ;  /* 0x00002a0000027802 */ /* 0x000fce0000000f00 */
[----:B-1----:R-:W-:Y:S05]  /*29f0*/  CALL.REL.NOINC `($__internal_0_$__cuda_sm10x_tcgen05_guardrail_trap_col_being_dealloced_not_returned_by_alloc) ;  /* 0x0000000000447944 */ /* 0x002fea0003c00000 */
[----:B------:R-:W-:Y:S05]  /*2a00*/  BRA `(.L_x_63) ;  /* 0x0000000000087947 */ /* 0x000fea0003800000 */
.L_x_64:
[----:B------:R-:W-:-:S07]  /*2a10*/  MOV R2, 0x2a30 ;  /* 0x00002a3000027802 */ /* 0x000fce0000000f00 */
[----:B-1----:R-:W-:Y:S05]  /*2a20*/  CALL.REL.NOINC `($__internal_2_$__cuda_sm10x_tcgen05_guardrail_trap_unallocated_columns_being_dealloced) ;  /* 0x0000000000507944 */ /* 0x002fea0003c00000 */
.L_x_63:
[----:B------:R-:W-:Y:S01]  /*2a30*/  NOP ;  /* 0x0000000000007918 */ /* 0x000fe20000000000 */
[----:B----4-:R-:W-:Y:S05]  /*2a40*/  EXIT ;  /* 0x000000000000794d */ /* 0x010fea0003800000 */
.L_x_54:
[----:B------:R-:W2:Y:S02]  /*2a50*/  SYNCS.PHASECHK.TRANS64.TRYWAIT P0, [UR8+0xa000], RZ ;  /* 0x00a000ffff0075a7 */ /* 0x000ea40008001108 */
[----:B--2---:R-:W-:Y:S05]  /*2a60*/  @!P0 BRA `(.L_x_54) ;  /* 0xfffffffc00f88947 */ /* 0x004fea000383ffff */
[----:B------:R-:W-:Y:S05]  /*2a70*/  BRA `(.L_x_66) ;  /* 0xfffffff000207947 */ /* 0x000fea000383ffff */
.L_x_56:
[----:B------:R-:W2:Y:S02]  /*2a80*/  SYNCS.PHASECHK.TRANS64.TRYWAIT P1, [UR8+0xa010], RZ ;  /* 0x00a010ffff0075a7 */ /* 0x000ea40008021108 */
[----:B--2---:R-:W-:Y:S05]  /*2a90*/  @!P1 BRA `(.L_x_56) ;  /* 0xfffffffc00f89947 */ /* 0x004fea000383ffff */
[----:B------:R-:W-:Y:S05]  /*2aa0*/  BRA `(.L_x_67) ;  /* 0xfffffff0007c7947 */ /* 0x000fea000383ffff */
.L_x_57:
[----:B------:R-:W3:Y:S02]  /*2ab0*/  SYNCS.PHASECHK.TRANS64.TRYWAIT P0, [UR8+0xa000], R3 ;  /* 0x00a00003ff0075a7 */ /* 0x000ee40008001108 */
[----:B---3--:R-:W-:Y:S05]  /*2ac0*/  @!P0 BRA `(.L_x_57) ;  /* 0xfffffffc00f88947 */ /* 0x008fea000383ffff */
[----:B------:R-:W-:Y:S05]  /*2ad0*/  BRA `(.L_x_68) ;  /* 0xfffffff000e87947 */ /* 0x000fea000383ffff */
.L_x_59:
[----:B------:R-:W3:Y:S02]  /*2ae0*/  SYNCS.PHASECHK.TRANS64.TRYWAIT P0, [UR8+0xa010], R3 ;  /* 0x00a01003ff0075a7 */ /* 0x000ee40008001108 */
[----:B---3--:R-:W-:Y:S05]  /*2af0*/  @!P0 BRA `(.L_x_59) ;  /* 0xfffffffc00f88947 */ /* 0x008fea000383ffff */
[----:B------:R-:W-:Y:S05]  /*2b00*/  BRA `(.L_x_69) ;  /* 0xfffffff400387947 */ /* 0x000fea000383ffff */
        .weak           $__internal_0_$__cuda_sm10x_tcgen05_guardrail_trap_col_being_dealloced_not_returned_by_alloc
        .type           $__internal_0_$__cuda_sm10x_tcgen05_guardrail_trap_col_being_dealloced_not_returned_by_alloc,@function
        .size           $__internal_0_$__cuda_sm10x_tcgen05_guardrail_trap_col_being_dealloced_not_returned_by_alloc,($__internal_1_$__cuda_sm10x_tcgen05_guardrail_trap_phase_invalid_during_alloc - $__internal_0_$__cuda_sm10x_tcgen05_guardrail_trap_col_being_dealloced_not_returned_by_alloc)
$__internal_0_$__cuda_sm10x_tcgen05_guardrail_trap_col_being_dealloced_not_returned_by_alloc:
[----:B------:R-:W-:Y:S05]  /*2b10*/  BPT.TRAP 0x1 ;  /* 0x000000040000795c */ /* 0x000fea0000300000 */
[----:B------:R-:W-:-:S04]  /*2b20*/  IMAD.MOV.U32 R3, RZ, RZ, 0x0 ;  /* 0x00000000ff037424 */ /* 0x000fc800078e00ff */
[----:B------:R-:W-:Y:S05]  /*2b30*/  RET.REL.NODEC R2 `(gluon_tcgen05) ;  /* 0xffffffd402307950 */ /* 0x000fea0003c3ffff */
        .weak           $__internal_1_$__cuda_sm10x_tcgen05_guardrail_trap_phase_invalid_during_alloc
        .type           $__internal_1_$__cuda_sm10x_tcgen05_guardrail_trap_phase_invalid_during_alloc,@function
        .size           $__internal_1_$__cuda_sm10x_tcgen05_guardrail_trap_phase_invalid_during_alloc,($__internal_2_$__cuda_sm10x_tcgen05_guardrail_trap_unallocated_columns_being_dealloced - $__internal_1_$__cuda_sm10x_tcgen05_guardrail_trap_phase_invalid_during_alloc)
$__internal_1_$__cuda_sm10x_tcgen05_guardrail_trap_phase_invalid_during_alloc:
[----:B------:R-:W-:Y:S05]  /*2b40*/  BPT.TRAP 0x1 ;  /* 0x000000040000795c */ /* 0x000fea0000300000 */
[----:B------:R-:W-:-:S04]  /*2b50*/  IMAD.MOV.U32 R3, RZ, RZ, 0x0 ;  /* 0x00000000ff037424 */ /* 0x000fc800078e00ff */
[----:B------:R-:W-:Y:S05]  /*2b60*/  RET.REL.NODEC R2 `(gluon_tcgen05) ;  /* 0xffffffd402247950 */ /* 0x000fea0003c3ffff */
        .weak           $__internal_2_$__cuda_sm10x_tcgen05_guardrail_trap_unallocated_columns_being_dealloced
        .type           $__internal_2_$__cuda_sm10x_tcgen05_guardrail_trap_unallocated_columns_being_dealloced,@function
        .size           $__internal_2_$__cuda_sm10x_tcgen05_guardrail_trap_unallocated_columns_being_dealloced,(.L_x_73 - $__internal_2_$__cuda_sm10x_tcgen05_guardrail_trap_unallocated_columns_being_dealloced)
$__internal_2_$__cuda_sm10x_tcgen05_guardrail_trap_unallocated_columns_being_dealloced:
[----:B------:R-:W-:Y:S05]  /*2b70*/  BPT.TRAP 0x1 ;  /* 0x000000040000795c */ /* 0x000fea0000300000 */
[----:B------:R-:W-:-:S04]  /*2b80*/  IMAD.MOV.U32 R3, RZ, RZ, 0x0 ;  /* 0x00000000ff037424 */ /* 0x000fc800078e00ff */
[----:B------:R-:W-:Y:S05]  /*2b90*/  RET.REL.NODEC R2 `(gluon_tcgen05) ;  /* 0xffffffd402187950 */ /* 0x000fea0003c3ffff */
.L_x_70:
[----:B------:R-:W-:-:S00]  /*2ba0*/  BRA `(.L_x_70) ;  /* 0xfffffffc00fc7947 */ /* 0x000fc0000383ffff */
[----:B------:R-:W-:-:S00]  /*2bb0*/  NOP ;  /* 0x0000000000007918 */ /* 0x000fc00000000000 */
        /* <DEDUP_REMOVED lines=12> */
.L_x_73:


//--------------------- .nv.shared.gluon_tcgen05  --------------------------
	.section	.nv.shared.gluon_tcgen05,"aw",@nobits
	.sectionflags	@""
	.align	16
	.zero		1024


//--------------------- .nv.shared.reserved.0     --------------------------
	.section	.nv.shared.reserved.0,"aw",@nobits
	.align	8
	.weak		__nv_reservedSMEM_offset_0_alias
	.size		__nv_reservedSMEM_offset_0_alias, 0, 64
	.other		__nv_reservedSMEM_offset_0_alias,@"STO_CUDA_RESERVED_SHARED STV_DEFAULT"
__nv_reservedSMEM_offset_0_alias:
	.zero		0
.nv.shared.reserved.0:
	.zero		64
	.weak		__nv_reservedSMEM_allocation_phase
	.type		__nv_reservedSMEM_allocation_phase,@object
	.size		__nv_reservedSMEM_allocation_phase,(.L_0 - __nv_reservedSMEM_allocation_phase)
__nv_reservedSMEM_allocation_phase:
	.zero		1
.L_0:
	.zero		7
	.weak		__nv_reservedSMEM_devtool_atexit_pc
	.type		__nv_reservedSMEM_devtool_atexit_pc,@object
	.size		__nv_reservedSMEM_devtool_atexit_pc,(__nv_reservedSMEM_allocation_mask - __nv_reservedSMEM_devtool_atexit_pc)
__nv_reservedSMEM_devtool_atexit_pc:
	.zero		8
	.weak		__nv_reservedSMEM_allocation_mask
	.type		__nv_reservedSMEM_allocation_mask,@object
	.size		__nv_reservedSMEM_allocation_mask,(.L_2 - __nv_reservedSMEM_allocation_mask)
__nv_reservedSMEM_allocation_mask:
	.zero		4
.L_2:


//--------------------- .nv.constant0.gluon_tcgen05 --------------------------
	.section	.nv.constant0.gluon_tcgen05,"a",@progbits
	.sectionflags	@""
	.align	4
.nv.constant0.gluon_tcgen05:
	.zero		976


//--------------------- SYMBOLS --------------------------

	.type		.nv.reservedSmem.offset0,@object
	.size		.nv.reservedSmem.offset0,0x4
	.type		.nv.reservedSmem.cap,@object
	.size		.nv.reservedSmem.cap,0x4
